	.headerflags	@"EF_CUDA_TEXMODE_UNIFIED EF_CUDA_64BIT_ADDRESS EF_CUDA_ACCELERATORS EF_CUDA_SM90 EF_CUDA_VIRTUAL_SM(EF_CUDA_SM90)"
	.elftype	@"ET_EXEC"


//--------------------- .nv.info                  --------------------------
	.section	.nv.info,"",@"SHT_CUDA_INFO"
	.align	4


	//----- nvinfo : EIATTR_REGCOUNT
	.align		4
        /*0000*/ 	.byte	0x04, 0x2f
        /*0002*/ 	.short	(.L_1 - .L_0)
	.align		4
.L_0:
        /*0004*/ 	.word	index@(triton_mm)
        /*0008*/ 	.word	0x000000cb


	//----- nvinfo : EIATTR_MIN_STACK_SIZE
	.align		4
.L_1:
        /*000c*/ 	.byte	0x04, 0x12
        /*000e*/ 	.short	(.L_3 - .L_2)
	.align		4
.L_2:
        /*0010*/ 	.word	index@(triton_mm)
        /*0014*/ 	.word	0x00000000


	//----- nvinfo : EIATTR_FRAME_SIZE
	.align		4
.L_3:
        /*0018*/ 	.byte	0x04, 0x11
        /*001a*/ 	.short	(.L_5 - .L_4)
	.align		4
.L_4:
        /*001c*/ 	.word	index@(triton_mm)
        /*0020*/ 	.word	0x00000000


	//----- nvinfo : EIATTR_MIN_STACK_SIZE
	.align		4
.L_5:
        /*0024*/ 	.byte	0x04, 0x12
        /*0026*/ 	.short	(.L_7 - .L_6)
	.align		4
.L_6:
        /*0028*/ 	.word	index@(triton_mm)
        /*002c*/ 	.word	0x00000000
.L_7:


//--------------------- .nv.info.triton_mm        --------------------------
	.section	.nv.info.triton_mm,"",@"SHT_CUDA_INFO"
	.sectionflags	@""
	.align	4


	//----- nvinfo : EIATTR_CUDA_API_VERSION
	.align		4
        /*0000*/ 	.byte	0x04, 0x37
        /*0002*/ 	.short	(.L_9 - .L_8)
.L_8:
        /*0004*/ 	.word	0x0000007c


	//----- nvinfo : EIATTR_KPARAM_INFO
	.align		4
.L_9:
        /*0008*/ 	.byte	0x04, 0x17
        /*000a*/ 	.short	(.L_11 - .L_10)
.L_10:
        /*000c*/ 	.word	0x00000000
        /*0010*/ 	.short	0x0004
        /*0012*/ 	.short	0x001c
        /*0014*/ 	.byte	0x00, 0xf0, 0x11, 0x00


	//----- nvinfo : EIATTR_KPARAM_INFO
	.align		4
.L_11:
        /*0018*/ 	.byte	0x04, 0x17
        /*001a*/ 	.short	(.L_13 - .L_12)
.L_12:
        /*001c*/ 	.word	0x00000000
        /*0020*/ 	.short	0x0003
        /*0022*/ 	.short	0x0018
        /*0024*/ 	.byte	0x00, 0xf0, 0x11, 0x00


	//----- nvinfo : EIATTR_KPARAM_INFO
	.align		4
.L_13:
        /*0028*/ 	.byte	0x04, 0x17
        /*002a*/ 	.short	(.L_15 - .L_14)
.L_14:
        /*002c*/ 	.word	0x00000000
        /*0030*/ 	.short	0x0002
        /*0032*/ 	.short	0x0010
        /*0034*/ 	.byte	0x00, 0xf0, 0x21, 0x00


	//----- nvinfo : EIATTR_KPARAM_INFO
	.align		4
.L_15:
        /*0038*/ 	.byte	0x04, 0x17
        /*003a*/ 	.short	(.L_17 - .L_16)
.L_16:
        /*003c*/ 	.word	0x00000000
        /*0040*/ 	.short	0x0001
        /*0042*/ 	.short	0x0008
        /*0044*/ 	.byte	0x00, 0xf0, 0x21, 0x00


	//----- nvinfo : EIATTR_KPARAM_INFO
	.align		4
.L_17:
        /*0048*/ 	.byte	0x04, 0x17
        /*004a*/ 	.short	(.L_19 - .L_18)
.L_18:
        /*004c*/ 	.word	0x00000000
        /*0050*/ 	.short	0x0000
        /*0052*/ 	.short	0x0000
        /*0054*/ 	.byte	0x00, 0xf0, 0x21, 0x00


	//----- nvinfo : EIATTR_SPARSE_MMA_MASK
	.align		4
.L_19:
        /*0058*/ 	.byte	0x03, 0x50
        /*005a*/ 	.short	0x0000


	//----- nvinfo : EIATTR_MAXREG_COUNT
	.align		4
        /*005c*/ 	.byte	0x03, 0x1b
        /*005e*/ 	.short	0x00ff


	//----- nvinfo : EIATTR_COOP_GROUP_MASK_REGIDS
	.align		4
        /*0060*/ 	.byte	0x04, 0x29
        /*0062*/ 	.short	(.L_21 - .L_20)


	//   ....[0]....
.L_20:
        /*0064*/ 	.word	0xffffffff


	//----- nvinfo : EIATTR_COOP_GROUP_INSTR_OFFSETS
	.align		4
.L_21:
        /*0068*/ 	.byte	0x04, 0x28
        /*006a*/ 	.short	(.L_23 - .L_22)


	//   ....[0]....
.L_22:
        /*006c*/ 	.word	0x00001b90


	//----- nvinfo : EIATTR_EXIT_INSTR_OFFSETS
	.align		4
.L_23:
        /*0070*/ 	.byte	0x04, 0x1c
        /*0072*/ 	.short	(.L_25 - .L_24)


	//   ....[0]....
.L_24:
        /*0074*/ 	.word	0x00000040


	//   ....[1]....
        /*0078*/ 	.word	0x000032d0


	//   ....[2]....
        /*007c*/ 	.word	0x00003320


	//----- nvinfo : EIATTR_MAX_THREADS
	.align		4
.L_25:
        /*0080*/ 	.byte	0x04, 0x05
        /*0082*/ 	.short	(.L_27 - .L_26)
.L_26:
        /*0084*/ 	.word	0x00000080
        /*0088*/ 	.word	0x00000001
        /*008c*/ 	.word	0x00000001


	//----- nvinfo : EIATTR_CBANK_PARAM_SIZE
	.align		4
.L_27:
        /*0090*/ 	.byte	0x03, 0x19
        /*0092*/ 	.short	0x0020


	//----- nvinfo : EIATTR_PARAM_CBANK
	.align		4
        /*0094*/ 	.byte	0x04, 0x0a
        /*0096*/ 	.short	(.L_29 - .L_28)
	.align		4
.L_28:
        /*0098*/ 	.word	index@(.nv.constant0.triton_mm)
        /*009c*/ 	.short	0x0210
        /*009e*/ 	.short	0x0020


	//----- nvinfo : EIATTR_SW_WAR
	.align		4
.L_29:
        /*00a0*/ 	.byte	0x04, 0x36
        /*00a2*/ 	.short	(.L_31 - .L_30)
.L_30:
        /*00a4*/ 	.word	0x00000008
.L_31:


//--------------------- .nv.callgraph             --------------------------
	.section	.nv.callgraph,"",@"SHT_CUDA_CALLGRAPH"
	.align	4
	.sectionentsize	8
	.align		4
        /*0000*/ 	.word	0x00000000
	.align		4
        /*0004*/ 	.word	0xffffffff
	.align		4
        /*0008*/ 	.word	0x00000000
	.align		4
        /*000c*/ 	.word	0xfffffffe
	.align		4
        /*0010*/ 	.word	0x00000000
	.align		4
        /*0014*/ 	.word	0xfffffffd
	.align		4
        /*0018*/ 	.word	0x00000000
	.align		4
        /*001c*/ 	.word	0xfffffffc


//--------------------- .text.triton_mm           --------------------------
	.section	.text.triton_mm,"ax",@progbits
	.sectionflags	@"SHF_BARRIERS=1"
	.align	128
        .global         triton_mm
        .type           triton_mm,@function
        .size           triton_mm,(.L_x_2 - triton_mm)
        .other          triton_mm,@"STO_CUDA_ENTRY STV_DEFAULT"
triton_mm:
.text.triton_mm:
[----:B------:R-:W1:Y:S02]  /*0000*/  LDC R1, c[0x0][0x28] ;  /* 0x00000a00ff017b82 */ /* 0x000e640000000800 */
[----:B------:R-:W2:Y:S02]  /*0010*/  LDC R0, c[0x0][0x22c] ;  /* 0x00008b00ff007b82 */ /* 0x000ea40000000800 */
[----:B--2---:R-:W-:-:S05]  /*0020*/  IMAD R2, R0, 0xc00, RZ ;  /* 0x00000c0000027824 */ /* 0x004fca00078e02ff */
[----:B------:R-:W-:-:S13]  /*0030*/  ISETP.NE.AND P0, PT, R2, RZ, PT ;  /* 0x000000ff0200720c */ /* 0x000fda0003f05270 */
[----:B------:R-:W-:Y:S05]  /*0040*/  @!P0 EXIT ;  /* 0x000000000000894d */ /* 0x000fea0003800000 */
[----:B------:R-:W2:Y:S01]  /*0050*/  S2R R10, SR_CTAID.X ;  /* 0x00000000000a7919 */ /* 0x000ea20000002500 */
[----:B------:R-:W-:Y:S01]  /*0060*/  VIADD R2, R0, 0x7f ;  /* 0x0000007f00027836 */ /* 0x000fe20000000000 */
[----:B------:R-:W-:Y:S01]  /*0070*/  IABS R36, R0 ;  /* 0x0000000000247213 */ /* 0x000fe20000000000 */
[----:B------:R-:W3:Y:S01]  /*0080*/  LDC R33, c[0x0][0x228] ;  /* 0x00008a00ff217b82 */ /* 0x000ee20000000800 */
[----:B------:R-:W-:Y:S01]  /*0090*/  ULDC.64 UR6, c[0x0][0x210] ;  /* 0x0000840000067ab9 */ /* 0x000fe20000000a00 */
[----:B------:R-:W-:Y:S01]  /*00a0*/  UMOV UR24, 0x400 ;  /* 0x0000040000187882 */ /* 0x000fe20000000000 */
[----:B------:R-:W-:Y:S01]  /*00b0*/  SHF.R.S32.HI R3, RZ, 0x1f, R2 ;  /* 0x0000001fff037819 */ /* 0x000fe20000011402 */
[----:B------:R-:W-:Y:S01]  /*00c0*/  ULDC.64 UR30, c[0x0][0x208] ;  /* 0x00008200001e7ab9 */ /* 0x000fe20000000a00 */
[----:B------:R-:W-:Y:S02]  /*00d0*/  CS2R R88, SRZ ;  /* 0x0000000000587805 */ /* 0x000fe4000001ff00 */
[----:B------:R-:W-:-:S02]  /*00e0*/  CS2R R90, SRZ ;  /* 0x00000000005a7805 */ /* 0x000fc4000001ff00 */
[----:B------:R-:W-:Y:S01]  /*00f0*/  LEA.HI R3, R3, R2, RZ, 0x7 ;  /* 0x0000000203037211 */ /* 0x000fe200078f38ff */
[----:B------:R-:W4:Y:S01]  /*0100*/  LDC.64 R54, c[0x0][0x218] ;  /* 0x00008600ff367b82 */ /* 0x000f220000000a00 */
[----:B------:R-:W-:Y:S02]  /*0110*/  CS2R R92, SRZ ;  /* 0x00000000005c7805 */ /* 0x000fe4000001ff00 */
[----:B------:R-:W-:Y:S02]  /*0120*/  CS2R R94, SRZ ;  /* 0x00000000005e7805 */ /* 0x000fe4000001ff00 */
[----:B------:R-:W-:Y:S02]  /*0130*/  CS2R R96, SRZ ;  /* 0x0000000000607805 */ /* 0x000fe4000001ff00 */
[----:B------:R-:W-:Y:S02]  /*0140*/  CS2R R98, SRZ ;  /* 0x0000000000627805 */ /* 0x000fe4000001ff00 */
[----:B------:R-:W-:-:S02]  /*0150*/  CS2R R100, SRZ ;  /* 0x0000000000647805 */ /* 0x000fc4000001ff00 */
[----:B------:R-:W-:Y:S02]  /*0160*/  CS2R R102, SRZ ;  /* 0x0000000000667805 */ /* 0x000fe4000001ff00 */
[----:B------:R-:W-:Y:S01]  /*0170*/  CS2R R104, SRZ ;  /* 0x0000000000687805 */ /* 0x000fe2000001ff00 */
[----:B------:R-:W5:Y:S01]  /*0180*/  S2UR UR4, SR_CgaCtaId ;  /* 0x00000000000479c3 */ /* 0x000f620000008800 */
[----:B------:R-:W-:Y:S02]  /*0190*/  CS2R R106, SRZ ;  /* 0x00000000006a7805 */ /* 0x000fe4000001ff00 */
[----:B------:R-:W-:Y:S02]  /*01a0*/  CS2R R108, SRZ ;  /* 0x00000000006c7805 */ /* 0x000fe4000001ff00 */
[----:B------:R-:W-:Y:S02]  /*01b0*/  CS2R R110, SRZ ;  /* 0x00000000006e7805 */ /* 0x000fe4000001ff00 */
[----:B------:R-:W-:-:S02]  /*01c0*/  CS2R R112, SRZ ;  /* 0x0000000000707805 */ /* 0x000fc4000001ff00 */
[----:B------:R-:W-:Y:S02]  /*01d0*/  CS2R R114, SRZ ;  /* 0x0000000000727805 */ /* 0x000fe4000001ff00 */
[----:B------:R-:W-:Y:S02]  /*01e0*/  CS2R R116, SRZ ;  /* 0x0000000000747805 */ /* 0x000fe4000001ff00 */
[----:B------:R-:W-:Y:S01]  /*01f0*/  CS2R R118, SRZ ;  /* 0x0000000000767805 */ /* 0x000fe2000001ff00 */
[----:B---3--:R-:W-:Y:S01]  /*0200*/  IMAD R33, R33, 0xc00, RZ ;  /* 0x00000c0021217824 */ /* 0x008fe200078e02ff */
[----:B------:R-:W-:Y:S02]  /*0210*/  CS2R R120, SRZ ;  /* 0x0000000000787805 */ /* 0x000fe4000001ff00 */
[----:B------:R-:W-:Y:S02]  /*0220*/  CS2R R122, SRZ ;  /* 0x00000000007a7805 */ /* 0x000fe4000001ff00 */
[----:B------:R-:W-:-:S02]  /*0230*/  CS2R R124, SRZ ;  /* 0x00000000007c7805 */ /* 0x000fc4000001ff00 */
[----:B------:R-:W-:Y:S01]  /*0240*/  CS2R R126, SRZ ;  /* 0x00000000007e7805 */ /* 0x000fe2000001ff00 */
[C---:B--2---:R-:W-:Y:S01]  /*0250*/  IMAD.HI R4, R10.reuse, 0x2aaaaaab, RZ ;  /* 0x2aaaaaab0a047827 */ /* 0x044fe200078e02ff */
[----:B------:R-:W-:Y:S02]  /*0260*/  IABS R8, R10 ;  /* 0x0000000a00087213 */ /* 0x000fe40000000000 */
[----:B------:R-:W-:Y:S02]  /*0270*/  CS2R R128, SRZ ;  /* 0x0000000000807805 */ /* 0x000fe4000001ff00 */
[----:B------:R-:W-:Y:S02]  /*0280*/  ISETP.GE.AND P1, PT, R10, RZ, PT ;  /* 0x000000ff0a00720c */ /* 0x000fe40003f26270 */
[----:B------:R-:W-:Y:S02]  /*0290*/  CS2R R130, SRZ ;  /* 0x0000000000827805 */ /* 0x000fe4000001ff00 */
[----:B------:R-:W-:-:S02]  /*02a0*/  SHF.R.U32.HI R5, RZ, 0x1f, R4 ;  /* 0x0000001fff057819 */ /* 0x000fc40000011604 */
[----:B------:R-:W-:Y:S02]  /*02b0*/  CS2R R132, SRZ ;  /* 0x0000000000847805 */ /* 0x000fe4000001ff00 */
[----:B------:R-:W-:Y:S02]  /*02c0*/  CS2R R134, SRZ ;  /* 0x0000000000867805 */ /* 0x000fe4000001ff00 */
[----:B------:R-:W-:Y:S02]  /*02d0*/  CS2R R136, SRZ ;  /* 0x0000000000887805 */ /* 0x000fe4000001ff00 */
[----:B------:R-:W-:Y:S02]  /*02e0*/  LEA.HI.SX32 R5, R4, R5, 0x1b ;  /* 0x0000000504057211 */ /* 0x000fe400078fdaff */
[----:B------:R-:W-:Y:S01]  /*02f0*/  CS2R R138, SRZ ;  /* 0x00000000008a7805 */ /* 0x000fe2000001ff00 */
[----:B-1---5:R-:W-:Y:S01]  /*0300*/  UPRMT UR24, UR4, 0x654, UR24 ;  /* 0x0000065404187896 */ /* 0x022fe20008000018 */
[----:B------:R-:W-:-:S02]  /*0310*/  CS2R R140, SRZ ;  /* 0x00000000008c7805 */ /* 0x000fc4000001ff00 */
[----:B------:R-:W-:Y:S01]  /*0320*/  CS2R R142, SRZ ;  /* 0x00000000008e7805 */ /* 0x000fe2000001ff00 */
[----:B------:R-:W-:Y:S01]  /*0330*/  IMAD.SHL.U32 R4, R5, 0x8, RZ ;  /* 0x0000000805047824 */ /* 0x000fe200078e00ff */
[----:B------:R-:W-:Y:S02]  /*0340*/  CS2R R144, SRZ ;  /* 0x0000000000907805 */ /* 0x000fe4000001ff00 */
[----:B------:R-:W-:Y:S02]  /*0350*/  CS2R R146, SRZ ;  /* 0x0000000000927805 */ /* 0x000fe4000001ff00 */
[----:B------:R-:W-:Y:S02]  /*0360*/  CS2R R148, SRZ ;  /* 0x0000000000947805 */ /* 0x000fe4000001ff00 */
[----:B------:R-:W-:Y:S02]  /*0370*/  CS2R R150, SRZ ;  /* 0x0000000000967805 */ /* 0x000fe4000001ff00 */
[----:B------:R-:W-:-:S02]  /*0380*/  LEA.HI.SX32 R3, R3, -R4, 0x19 ;  /* 0x8000000403037211 */ /* 0x000fc400078fcaff */
[----:B------:R-:W-:Y:S02]  /*0390*/  CS2R R72, SRZ ;  /* 0x0000000000487805 */ /* 0x000fe4000001ff00 */
[----:B------:R-:W-:Y:S02]  /*03a0*/  CS2R R74, SRZ ;  /* 0x00000000004a7805 */ /* 0x000fe4000001ff00 */
[----:B------:R-:W-:Y:S02]  /*03b0*/  CS2R R76, SRZ ;  /* 0x00000000004c7805 */ /* 0x000fe4000001ff00 */
[----:B------:R-:W-:Y:S02]  /*03c0*/  VIMNMX R6, R3, 0x8, PT ;  /* 0x0000000803067848 */ /* 0x000fe40003fe0100 */
[----:B------:R-:W-:Y:S02]  /*03d0*/  CS2R R78, SRZ ;  /* 0x00000000004e7805 */ /* 0x000fe4000001ff00 */
[----:B------:R-:W-:-:S02]  /*03e0*/  CS2R R80, SRZ ;  /* 0x0000000000507805 */ /* 0x000fc4000001ff00 */
[----:B------:R-:W-:Y:S02]  /*03f0*/  CS2R R82, SRZ ;  /* 0x0000000000527805 */ /* 0x000fe4000001ff00 */
[-C--:B------:R-:W-:Y:S02]  /*0400*/  IABS R12, R6.reuse ;  /* 0x00000006000c7213 */ /* 0x080fe40000000000 */
[----:B------:R-:W-:Y:S02]  /*0410*/  CS2R R84, SRZ ;  /* 0x0000000000547805 */ /* 0x000fe4000001ff00 */
[----:B------:R-:W-:Y:S02]  /*0420*/  IABS R11, R6 ;  /* 0x00000006000b7213 */ /* 0x000fe40000000000 */
[----:B------:R-:W-:Y:S01]  /*0430*/  CS2R R86, SRZ ;  /* 0x0000000000567805 */ /* 0x000fe2000001ff00 */
[----:B------:R-:W1:Y:S01]  /*0440*/  I2F.RP R7, R12 ;  /* 0x0000000c00077306 */ /* 0x000e620000209400 */
[----:B------:R-:W-:Y:S01]  /*0450*/  UMOV UR25, 0x1 ;  /* 0x0000000100197882 */ /* 0x000fe20000000000 */
[----:B------:R-:W-:Y:S01]  /*0460*/  UMOV UR26, 0xffffffff ;  /* 0xffffffff001a7882 */ /* 0x000fe20000000000 */
[----:B------:R-:W-:Y:S01]  /*0470*/  IMAD.MOV R11, RZ, RZ, -R11 ;  /* 0x000000ffff0b7224 */ /* 0x000fe200078e0a0b */
[----:B------:R-:W-:Y:S01]  /*0480*/  UMOV UR4, URZ ;  /* 0x0000003f00047c82 */ /* 0x000fe20008000000 */
[----:B------:R-:W-:-:S03]  /*0490*/  UMOV UR5, URZ ;  /* 0x0000003f00057c82 */ /* 0x000fc60008000000 */
[----:B-1----:R-:W1:Y:S02]  /*04a0*/  MUFU.RCP R7, R7 ;  /* 0x0000000700077308 */ /* 0x002e640000001000 */
[----:B-1----:R-:W-:-:S06]  /*04b0*/  VIADD R2, R7, 0xffffffe ;  /* 0x0ffffffe07027836 */ /* 0x002fcc0000000000 */
[----:B------:R1:W2:Y:S02]  /*04c0*/  F2I.FTZ.U32.TRUNC.NTZ R3, R2 ;  /* 0x0000000200037305 */ /* 0x0002a4000021f000 */
[----:B-1----:R-:W-:Y:S02]  /*04d0*/  IMAD.MOV.U32 R2, RZ, RZ, RZ ;  /* 0x000000ffff027224 */ /* 0x002fe400078e00ff */
[----:B--2---:R-:W-:-:S04]  /*04e0*/  IMAD.MOV R9, RZ, RZ, -R3 ;  /* 0x000000ffff097224 */ /* 0x004fc800078e0a03 */
[----:B------:R-:W-:-:S04]  /*04f0*/  IMAD R9, R9, R12, RZ ;  /* 0x0000000c09097224 */ /* 0x000fc800078e02ff */
[----:B------:R-:W-:-:S04]  /*0500*/  IMAD.HI.U32 R3, R3, R9, R2 ;  /* 0x0000000903037227 */ /* 0x000fc800078e0002 */
[----:B------:R-:W-:Y:S02]  /*0510*/  IMAD R9, R5, -0xc0, R10 ;  /* 0xffffff4005097824 */ /* 0x000fe400078e020a */
[----:B------:R-:W-:-:S03]  /*0520*/  IMAD.HI.U32 R2, R3, R8, RZ ;  /* 0x0000000803027227 */ /* 0x000fc600078e00ff */
[----:B------:R-:W-:Y:S01]  /*0530*/  IABS R10, R9 ;  /* 0x00000009000a7213 */ /* 0x000fe20000000000 */
[----:B------:R-:W-:Y:S02]  /*0540*/  IMAD R7, R2, R11, R8 ;  /* 0x0000000b02077224 */ /* 0x000fe400078e0208 */
[----:B------:R-:W1:Y:S01]  /*0550*/  I2F.RP R8, R36 ;  /* 0x0000002400087306 */ /* 0x000e620000209400 */
[----:B------:R-:W2:Y:S01]  /*0560*/  S2R R2, SR_TID.X ;  /* 0x0000000000027919 */ /* 0x000ea20000002100 */
[----:B------:R-:W-:Y:S01]  /*0570*/  IMAD.HI.U32 R3, R3, R10, RZ ;  /* 0x0000000a03037227 */ /* 0x000fe200078e00ff */
[----:B------:R-:W-:-:S03]  /*0580*/  ISETP.GT.U32.AND P0, PT, R12, R7, PT ;  /* 0x000000070c00720c */ /* 0x000fc60003f04070 */
[----:B------:R-:W-:-:S05]  /*0590*/  IMAD R10, R3, R11, R10 ;  /* 0x0000000b030a7224 */ /* 0x000fca00078e020a */
[----:B------:R-:W-:Y:S01]  /*05a0*/  ISETP.GT.U32.AND P2, PT, R12, R10, PT ;  /* 0x0000000a0c00720c */ /* 0x000fe20003f44070 */
[----:B-1----:R-:W1:Y:S04]  /*05b0*/  MUFU.RCP R8, R8 ;  /* 0x0000000800087308 */ /* 0x002e680000001000 */
[----:B------:R-:W-:-:S05]  /*05c0*/  @!P0 IMAD.IADD R7, R7, 0x1, -R12 ;  /* 0x0000000107078824 */ /* 0x000fca00078e0a0c */
[----:B------:R-:W-:-:S03]  /*05d0*/  ISETP.GT.U32.AND P0, PT, R12, R7, PT ;  /* 0x000000070c00720c */ /* 0x000fc60003f04070 */
[----:B------:R-:W-:Y:S02]  /*05e0*/  @!P2 IMAD.IADD R10, R10, 0x1, -R12 ;  /* 0x000000010a0aa824 */ /* 0x000fe400078e0a0c */
[----:B------:R-:W-:Y:S02]  /*05f0*/  @!P2 VIADD R3, R3, 0x1 ;  /* 0x000000010303a836 */ /* 0x000fe40000000000 */
[----:B-1----:R-:W-:Y:S01]  /*0600*/  VIADD R5, R8, 0xffffffe ;  /* 0x0ffffffe08057836 */ /* 0x002fe20000000000 */
[----:B------:R-:W-:Y:S02]  /*0610*/  LOP3.LUT R8, RZ, R6, RZ, 0x33, !PT ;  /* 0x00000006ff087212 */ /* 0x000fe400078e33ff */
[----:B--2---:R-:W-:-:S03]  /*0620*/  SHF.R.U32.HI R14, RZ, 0x3, R2 ;  /* 0x00000003ff0e7819 */ /* 0x004fc60000011602 */
[----:B------:R-:W-:Y:S01]  /*0630*/  @!P0 IMAD.IADD R7, R7, 0x1, -R12 ;  /* 0x0000000107078824 */ /* 0x000fe200078e0a0c */
[----:B------:R-:W-:Y:S01]  /*0640*/  ISETP.NE.AND P0, PT, R6, RZ, PT ;  /* 0x000000ff0600720c */ /* 0x000fe20003f05270 */
[----:B------:R-:W1:Y:S01]  /*0650*/  F2I.FTZ.U32.TRUNC.NTZ R5, R5 ;  /* 0x0000000500057305 */ /* 0x000e62000021f000 */
[----:B------:R-:W-:Y:S01]  /*0660*/  SGXT.U32 R14, R14, 0x4 ;  /* 0x000000040e0e781a */ /* 0x000fe20000000000 */
[----:B------:R-:W-:Y:S01]  /*0670*/  @!P1 IMAD.MOV R7, RZ, RZ, -R7 ;  /* 0x000000ffff079224 */ /* 0x000fe200078e0a07 */
[----:B------:R-:W-:Y:S02]  /*0680*/  LOP3.LUT R6, R9, R6, RZ, 0x3c, !PT ;  /* 0x0000000609067212 */ /* 0x000fe400078e3cff */
[----:B------:R-:W-:Y:S02]  /*0690*/  ISETP.GE.U32.AND P1, PT, R10, R12, PT ;  /* 0x0000000c0a00720c */ /* 0x000fe40003f26070 */
[----:B------:R-:W-:Y:S02]  /*06a0*/  SEL R7, R8, R7, !P0 ;  /* 0x0000000708077207 */ /* 0x000fe40004000000 */
[----:B------:R-:W-:-:S02]  /*06b0*/  ISETP.GE.AND P3, PT, R6, RZ, PT ;  /* 0x000000ff0600720c */ /* 0x000fc40003f66270 */
[----:B------:R-:W-:Y:S01]  /*06c0*/  SHF.R.U32.HI R156, RZ, 0x5, R2 ;  /* 0x00000005ff9c7819 */ /* 0x000fe20000011602 */
[----:B------:R-:W-:Y:S02]  /*06d0*/  IMAD.IADD R7, R4, 0x1, R7 ;  /* 0x0000000104077824 */ /* 0x000fe400078e0207 */
[----:B------:R-:W-:Y:S01]  /*06e0*/  IMAD.MOV.U32 R4, RZ, RZ, RZ ;  /* 0x000000ffff047224 */ /* 0x000fe200078e00ff */
[----:B------:R-:W-:Y:S01]  /*06f0*/  LOP3.LUT R200, R156, 0x7fffffc, RZ, 0xc0, !PT ;  /* 0x07fffffc9cc87812 */ /* 0x000fe200078ec0ff */
[----:B------:R-:W-:Y:S02]  /*0700*/  IMAD.SHL.U32 R7, R7, 0x80, RZ ;  /* 0x0000008007077824 */ /* 0x000fe400078e00ff */
[----:B-1----:R-:W-:Y:S02]  /*0710*/  IMAD.MOV R11, RZ, RZ, -R5 ;  /* 0x000000ffff0b7224 */ /* 0x002fe400078e0a05 */
[----:B------:R-:W-:Y:S01]  /*0720*/  @P1 VIADD R3, R3, 0x1 ;  /* 0x0000000103031836 */ /* 0x000fe20000000000 */
[----:B------:R-:W-:Y:S01]  /*0730*/  LOP3.LUT R15, R7, R14, RZ, 0xfc, !PT ;  /* 0x0000000e070f7212 */ /* 0x000fe200078efcff */
[----:B------:R-:W-:Y:S01]  /*0740*/  IMAD R11, R11, R36, RZ ;  /* 0x000000240b0b7224 */ /* 0x000fe200078e02ff */
[----:B------:R-:W-:Y:S01]  /*0750*/  LOP3.LUT R16, R7, 0x10, R14, 0xfe, !PT ;  /* 0x0000001007107812 */ /* 0x000fe200078efe0e */
[----:B------:R-:W-:Y:S01]  /*0760*/  @!P3 IMAD.MOV R3, RZ, RZ, -R3 ;  /* 0x000000ffff03b224 */ /* 0x000fe200078e0a03 */
[----:B------:R-:W-:Y:S01]  /*0770*/  IABS R13, R15 ;  /* 0x0000000f000d7213 */ /* 0x000fe20000000000 */
[----:B------:R-:W-:Y:S01]  /*0780*/  IMAD.HI.U32 R5, R5, R11, R4 ;  /* 0x0000000b05057227 */ /* 0x000fe200078e0004 */
[----:B------:R-:W-:-:S02]  /*0790*/  LOP3.LUT R17, R7, 0x20, R14, 0xfe, !PT ;  /* 0x0000002007117812 */ /* 0x000fc400078efe0e */
[----:B------:R-:W-:Y:S01]  /*07a0*/  IABS R12, R16 ;  /* 0x00000010000c7213 */ /* 0x000fe20000000000 */
[----:B------:R-:W-:Y:S01]  /*07b0*/  IMAD.MOV.U32 R11, RZ, RZ, R13 ;  /* 0x000000ffff0b7224 */ /* 0x000fe200078e000d */
[----:B------:R-:W-:Y:S02]  /*07c0*/  IABS R18, R17 ;  /* 0x0000001100127213 */ /* 0x000fe40000000000 */
[----:B------:R-:W-:Y:S01]  /*07d0*/  LOP3.LUT R23, R7, 0x30, R14, 0xfe, !PT ;  /* 0x0000003007177812 */ /* 0x000fe200078efe0e */
[C---:B------:R-:W-:Y:S01]  /*07e0*/  IMAD.HI.U32 R4, R5.reuse, R11, RZ ;  /* 0x0000000b05047227 */ /* 0x040fe200078e00ff */
[----:B------:R-:W-:Y:S02]  /*07f0*/  LOP3.LUT R24, R7, 0x40, R14, 0xfe, !PT ;  /* 0x0000004007187812 */ /* 0x000fe400078efe0e */
[----:B------:R-:W-:Y:S01]  /*0800*/  IABS R19, R23 ;  /* 0x0000001700137213 */ /* 0x000fe20000000000 */
[----:B------:R-:W-:Y:S01]  /*0810*/  IMAD.MOV R4, RZ, RZ, -R4 ;  /* 0x000000ffff047224 */ /* 0x000fe200078e0a04 */
[----:B------:R-:W-:Y:S01]  /*0820*/  IABS R20, R24 ;  /* 0x0000001800147213 */ /* 0x000fe20000000000 */
[----:B------:R-:W-:Y:S01]  /*0830*/  IMAD.HI.U32 R9, R5, R18, RZ ;  /* 0x0000001205097227 */ /* 0x000fe200078e00ff */
[----:B------:R-:W-:-:S03]  /*0840*/  ISETP.GE.AND P4, PT, R16, RZ, PT ;  /* 0x000000ff1000720c */ /* 0x000fc60003f86270 */
[----:B------:R-:W-:Y:S02]  /*0850*/  IMAD R6, R36, R4, R11 ;  /* 0x0000000424067224 */ /* 0x000fe400078e020b */
[----:B------:R-:W-:-:S03]  /*0860*/  IMAD.HI.U32 R4, R5, R12, RZ ;  /* 0x0000000c05047227 */ /* 0x000fc600078e00ff */
[----:B------:R-:W-:Y:S01]  /*0870*/  ISETP.GT.U32.AND P2, PT, R36, R6, PT ;  /* 0x000000062400720c */ /* 0x000fe20003f44070 */
[----:B------:R-:W-:Y:S01]  /*0880*/  IMAD.MOV R11, RZ, RZ, -R4 ;  /* 0x000000ffff0b7224 */ /* 0x000fe200078e0a04 */
[----:B------:R-:W-:Y:S01]  /*0890*/  SEL R4, R8, R3, !P0 ;  /* 0x0000000308047207 */ /* 0x000fe20004000000 */
[----:B------:R-:W-:Y:S01]  /*08a0*/  IMAD.MOV R13, RZ, RZ, -R9 ;  /* 0x000000ffff0d7224 */ /* 0x000fe200078e0a09 */
[----:B------:R-:W-:Y:S01]  /*08b0*/  LOP3.LUT R8, R7, 0x60, R14, 0xfe, !PT ;  /* 0x0000006007087812 */ /* 0x000fe200078efe0e */
[C---:B------:R-:W-:Y:S01]  /*08c0*/  IMAD R9, R36.reuse, R11, R12 ;  /* 0x0000000b24097224 */ /* 0x040fe200078e020c */
[----:B------:R-:W-:Y:S01]  /*08d0*/  LOP3.LUT R11, R7, 0x50, R14, 0xfe, !PT ;  /* 0x00000050070b7812 */ /* 0x000fe200078efe0e */
[----:B------:R-:W-:Y:S01]  /*08e0*/  IMAD.HI.U32 R10, R5, R19, RZ ;  /* 0x00000013050a7227 */ /* 0x000fe200078e00ff */
[----:B------:R-:W-:Y:S02]  /*08f0*/  IABS R22, R8 ;  /* 0x0000000800167213 */ /* 0x000fe40000000000 */
[----:B------:R-:W-:Y:S01]  /*0900*/  ISETP.GT.U32.AND P1, PT, R36, R9, PT ;  /* 0x000000092400720c */ /* 0x000fe20003f24070 */
[----:B------:R-:W-:Y:S01]  /*0910*/  IMAD.MOV R10, RZ, RZ, -R10 ;  /* 0x000000ffff0a7224 */ /* 0x000fe200078e0a0a */
[----:B------:R-:W-:Y:S01]  /*0920*/  IABS R21, R11 ;  /* 0x0000000b00157213 */ /* 0x000fe20000000000 */
[----:B------:R-:W-:Y:S01]  /*0930*/  @!P2 IMAD.IADD R6, R6, 0x1, -R36 ;  /* 0x000000010606a824 */ /* 0x000fe200078e0a24 */
[----:B------:R-:W-:Y:S01]  /*0940*/  ISETP.GE.AND P2, PT, R15, RZ, PT ;  /* 0x000000ff0f00720c */ /* 0x000fe20003f46270 */
[C---:B------:R-:W-:Y:S01]  /*0950*/  IMAD R19, R36.reuse, R10, R19 ;  /* 0x0000000a24137224 */ /* 0x040fe200078e0213 */
[----:B------:R-:W-:Y:S01]  /*0960*/  ISETP.GE.AND P0, PT, R17, RZ, PT ;  /* 0x000000ff1100720c */ /* 0x000fe20003f06270 */
[----:B------:R-:W-:Y:S01]  /*0970*/  IMAD.HI.U32 R10, R5, R20, RZ ;  /* 0x00000014050a7227 */ /* 0x000fe200078e00ff */
[----:B------:R-:W-:-:S02]  /*0980*/  ISETP.GT.U32.AND P3, PT, R36, R6, PT ;  /* 0x000000062400720c */ /* 0x000fc40003f64070 */
[----:B------:R-:W-:Y:S01]  /*0990*/  ISETP.GT.U32.AND P6, PT, R36, R19, PT ;  /* 0x000000132400720c */ /* 0x000fe20003fc4070 */
[----:B------:R-:W-:Y:S01]  /*09a0*/  IMAD.MOV R3, RZ, RZ, -R10 ;  /* 0x000000ffff037224 */ /* 0x000fe200078e0a0a */
[----:B------:R-:W-:Y:S01]  /*09b0*/  LOP3.LUT R12, R14, 0x70, RZ, 0xfc, !PT ;  /* 0x000000700e0c7812 */ /* 0x000fe200078efcff */
[----:B------:R-:W-:Y:S02]  /*09c0*/  @!P1 IMAD.IADD R9, R9, 0x1, -R36 ;  /* 0x0000000109099824 */ /* 0x000fe400078e0a24 */
[C---:B------:R-:W-:Y:S02]  /*09d0*/  IMAD R20, R36.reuse, R3, R20 ;  /* 0x0000000324147224 */ /* 0x040fe400078e0214 */
[----:B------:R-:W-:Y:S01]  /*09e0*/  IMAD.HI.U32 R3, R5, R21, RZ ;  /* 0x0000001505037227 */ /* 0x000fe200078e00ff */
[----:B------:R-:W-:-:S03]  /*09f0*/  ISETP.GT.U32.AND P1, PT, R36, R9, PT ;  /* 0x000000092400720c */ /* 0x000fc60003f24070 */
[----:B------:R-:W-:Y:S02]  /*0a00*/  IMAD.MOV R3, RZ, RZ, -R3 ;  /* 0x000000ffff037224 */ /* 0x000fe400078e0a03 */
[C---:B------:R-:W-:Y:S02]  /*0a10*/  IMAD R18, R36.reuse, R13, R18 ;  /* 0x0000000d24127224 */ /* 0x040fe400078e0212 */
[C---:B------:R-:W-:Y:S02]  /*0a20*/  IMAD R21, R36.reuse, R3, R21 ;  /* 0x0000000324157224 */ /* 0x040fe400078e0215 */
[----:B------:R-:W-:Y:S01]  /*0a30*/  IMAD.HI.U32 R3, R5, R22, RZ ;  /* 0x0000001605037227 */ /* 0x000fe200078e00ff */
[----:B------:R-:W-:-:S03]  /*0a40*/  ISETP.GT.U32.AND P5, PT, R36, R18, PT ;  /* 0x000000122400720c */ /* 0x000fc60003fa4070 */
[--C-:B------:R-:W-:Y:S01]  /*0a50*/  @!P1 IMAD.IADD R9, R9, 0x1, -R36.reuse ;  /* 0x0000000109099824 */ /* 0x100fe200078e0a24 */
[----:B------:R-:W-:Y:S01]  /*0a60*/  ISETP.GT.U32.AND P1, PT, R36, R21, PT ;  /* 0x000000152400720c */ /* 0x000fe20003f24070 */
[----:B------:R-:W-:Y:S02]  /*0a70*/  IMAD.MOV R3, RZ, RZ, -R3 ;  /* 0x000000ffff037224 */ /* 0x000fe400078e0a03 */
[----:B------:R-:W-:Y:S01]  /*0a80*/  @!P3 IMAD.IADD R6, R6, 0x1, -R36 ;  /* 0x000000010606b824 */ /* 0x000fe200078e0a24 */
[C---:B------:R-:W-:Y:S01]  /*0a90*/  ISETP.GT.U32.AND P3, PT, R36.reuse, R20, PT ;  /* 0x000000142400720c */ /* 0x040fe20003f64070 */
[----:B------:R-:W-:Y:S02]  /*0aa0*/  IMAD R22, R36, R3, R22 ;  /* 0x0000000324167224 */ /* 0x000fe400078e0216 */
[----:B------:R-:W-:Y:S01]  /*0ab0*/  IMAD.MOV.U32 R15, RZ, RZ, R6 ;  /* 0x000000ffff0f7224 */ /* 0x000fe200078e0006 */
[----:B------:R-:W-:Y:S01]  /*0ac0*/  SHF.R.U32.HI R6, RZ, 0x4, R2 ;  /* 0x00000004ff067819 */ /* 0x000fe20000011602 */
[----:B------:R-:W-:-:S02]  /*0ad0*/  @!P5 IMAD.IADD R18, R18, 0x1, -R36 ;  /* 0x000000011212d824 */ /* 0x000fc400078e0a24 */
[----:B------:R-:W-:Y:S01]  /*0ae0*/  IMAD.SHL.U32 R4, R4, 0x80, RZ ;  /* 0x0000008004047824 */ /* 0x000fe200078e00ff */
[----:B------:R-:W-:Y:S01]  /*0af0*/  SGXT.U32 R6, R6, 0x3 ;  /* 0x000000030606781a */ /* 0x000fe20000000000 */
[--C-:B------:R-:W-:Y:S02]  /*0b00*/  @!P1 IMAD.IADD R21, R21, 0x1, -R36.reuse ;  /* 0x0000000115159824 */ /* 0x100fe400078e0a24 */
[--C-:B------:R-:W-:Y:S01]  /*0b10*/  @!P6 IMAD.IADD R19, R19, 0x1, -R36.reuse ;  /* 0x000000011313e824 */ /* 0x100fe200078e0a24 */
[----:B------:R-:W-:Y:S01]  /*0b20*/  ISETP.GT.U32.AND P6, PT, R36, R18, PT ;  /* 0x000000122400720c */ /* 0x000fe20003fc4070 */
[----:B------:R-:W-:Y:S01]  /*0b30*/  @!P3 IMAD.IADD R20, R20, 0x1, -R36 ;  /* 0x000000011414b824 */ /* 0x000fe200078e0a24 */
[----:B------:R-:W-:Y:S01]  /*0b40*/  ISETP.GT.U32.AND P1, PT, R36, R21, PT ;  /* 0x000000152400720c */ /* 0x000fe20003f24070 */
[----:B------:R-:W-:Y:S01]  /*0b50*/  @!P2 IMAD.MOV R15, RZ, RZ, -R15 ;  /* 0x000000ffff0fa224 */ /* 0x000fe200078e0a0f */
[----:B------:R-:W-:Y:S01]  /*0b60*/  LOP3.LUT R37, R4, 0x10, R14, 0xfe, !PT ;  /* 0x0000001004257812 */ /* 0x000fe200078efe0e */
[----:B------:R-:W-:Y:S01]  /*0b70*/  IMAD.MOV.U32 R17, RZ, RZ, R9 ;  /* 0x000000ffff117224 */ /* 0x000fe200078e0009 */
[----:B------:R-:W-:-:S02]  /*0b80*/  LOP3.LUT R3, R7, R6, RZ, 0xfc, !PT ;  /* 0x0000000607037212 */ /* 0x000fc400078efcff */
[----:B------:R-:W-:Y:S01]  /*0b90*/  LOP3.LUT R7, R7, 0x70, R14, 0xfe, !PT ;  /* 0x0000007007077812 */ /* 0x000fe200078efe0e */
[----:B------:R-:W-:Y:S01]  /*0ba0*/  @!P4 IMAD.MOV R17, RZ, RZ, -R17 ;  /* 0x000000ffff11c224 */ /* 0x000fe200078e0a11 */
[----:B------:R-:W-:Y:S01]  /*0bb0*/  ISETP.GE.AND P3, PT, R8, RZ, PT ;  /* 0x000000ff0800720c */ /* 0x000fe20003f66270 */
[----:B------:R-:W-:Y:S01]  /*0bc0*/  IMAD.HI R8, R37, 0x2aaaaaab, RZ ;  /* 0x2aaaaaab25087827 */ /* 0x000fe200078e02ff */
[----:B------:R-:W-:Y:S02]  /*0bd0*/  ISETP.GE.AND P2, PT, R23, RZ, PT ;  /* 0x000000ff1700720c */ /* 0x000fe40003f46270 */
[----:B------:R-:W-:Y:S01]  /*0be0*/  IABS R23, R7 ;  /* 0x0000000700177213 */ /* 0x000fe20000000000 */
[--C-:B------:R-:W-:Y:S01]  /*0bf0*/  @!P1 IMAD.IADD R21, R21, 0x1, -R36.reuse ;  /* 0x0000000115159824 */ /* 0x100fe200078e0a24 */
[----:B------:R-:W-:Y:S01]  /*0c00*/  ISETP.GT.U32.AND P1, PT, R36, R22, PT ;  /* 0x000000162400720c */ /* 0x000fe20003f24070 */
[----:B------:R-:W-:Y:S01]  /*0c10*/  @!P6 IMAD.IADD R18, R18, 0x1, -R36 ;  /* 0x000000011212e824 */ /* 0x000fe200078e0a24 */
[----:B------:R-:W-:Y:S01]  /*0c20*/  SHF.R.U32.HI R9, RZ, 0x1f, R8 ;  /* 0x0000001fff097819 */ /* 0x000fe20000011608 */
[----:B------:R-:W-:Y:S01]  /*0c30*/  IMAD.HI.U32 R5, R5, R23, RZ ;  /* 0x0000001705057227 */ /* 0x000fe200078e00ff */
[----:B------:R-:W-:-:S02]  /*0c40*/  ISETP.GE.AND P6, PT, R24, RZ, PT ;  /* 0x000000ff1800720c */ /* 0x000fc40003fc6270 */
[----:B------:R-:W-:Y:S01]  /*0c50*/  LEA.HI R24, R8, R9, RZ, 0x17 ;  /* 0x0000000908187211 */ /* 0x000fe200078fb8ff */
[----:B------:R-:W-:Y:S01]  /*0c60*/  IMAD.MOV R8, RZ, RZ, -R5 ;  /* 0x000000ffff087224 */ /* 0x000fe200078e0a05 */
[----:B------:R-:W-:Y:S01]  /*0c70*/  ISETP.GT.U32.AND P5, PT, R36, R19, PT ;  /* 0x000000132400720c */ /* 0x000fe20003fa4070 */
[----:B------:R-:W-:Y:S01]  /*0c80*/  IMAD.SHL.U32 R5, R2, 0x8, RZ ;  /* 0x0000000802057824 */ /* 0x000fe200078e00ff */
[C---:B------:R-:W-:Y:S01]  /*0c90*/  ISETP.GT.U32.AND P4, PT, R36.reuse, R20, PT ;  /* 0x000000142400720c */ /* 0x040fe20003f84070 */
[----:B------:R-:W-:Y:S01]  /*0ca0*/  IMAD R23, R36, R8, R23 ;  /* 0x0000000824177224 */ /* 0x000fe200078e0217 */
[----:B------:R-:W-:Y:S01]  /*0cb0*/  LOP3.LUT R35, R4, R14, RZ, 0xfc, !PT ;  /* 0x0000000e04237212 */ /* 0x000fe200078efcff */
[----:B------:R-:W-:Y:S01]  /*0cc0*/  @!P1 IMAD.IADD R22, R22, 0x1, -R36 ;  /* 0x0000000116169824 */ /* 0x000fe200078e0a24 */
[----:B------:R-:W-:Y:S01]  /*0cd0*/  LOP3.LUT R39, R4, 0x20, R14, 0xfe, !PT ;  /* 0x0000002004277812 */ /* 0x000fe200078efe0e */
[----:B------:R-:W-:Y:S01]  /*0ce0*/  @!P0 IMAD.MOV R18, RZ, RZ, -R18 ;  /* 0x000000ffff128224 */ /* 0x000fe200078e0a12 */
[----:B------:R-:W-:Y:S01]  /*0cf0*/  LOP3.LUT R41, R4, 0x30, R14, 0xfe, !PT ;  /* 0x0000003004297812 */ /* 0x000fe200078efe0e */
[----:B------:R-:W-:Y:S01]  /*0d00*/  IMAD.HI R6, R35, 0x2aaaaaab, RZ ;  /* 0x2aaaaaab23067827 */ /* 0x000fe200078e02ff */
[----:B------:R-:W-:-:S02]  /*0d10*/  ISETP.GT.U32.AND P1, PT, R36, R22, PT ;  /* 0x000000162400720c */ /* 0x000fc40003f24070 */
[----:B------:R-:W-:Y:S01]  /*0d20*/  LOP3.LUT R13, R5, 0x38, R2, 0x48, !PT ;  /* 0x00000038050d7812 */ /* 0x000fe200078e4802 */
[--C-:B------:R-:W-:Y:S01]  /*0d30*/  @!P5 IMAD.IADD R19, R19, 0x1, -R36.reuse ;  /* 0x000000011313d824 */ /* 0x100fe200078e0a24 */
[----:B------:R-:W-:Y:S01]  /*0d40*/  ISETP.GE.AND P5, PT, R11, RZ, PT ;  /* 0x000000ff0b00720c */ /* 0x000fe20003fa6270 */
[----:B------:R-:W-:Y:S01]  /*0d50*/  @!P4 IMAD.IADD R20, R20, 0x1, -R36 ;  /* 0x000000011414c824 */ /* 0x000fe200078e0a24 */
[----:B------:R-:W-:Y:S01]  /*0d60*/  ISETP.GE.AND P4, PT, R7, RZ, PT ;  /* 0x000000ff0700720c */ /* 0x000fe20003f86270 */
[----:B------:R-:W-:Y:S01]  /*0d70*/  IMAD.HI R10, R39, 0x2aaaaaab, RZ ;  /* 0x2aaaaaab270a7827 */ /* 0x000fe200078e02ff */
[----:B------:R-:W-:Y:S02]  /*0d80*/  SHF.R.U32.HI R7, RZ, 0x1f, R6 ;  /* 0x0000001fff077819 */ /* 0x000fe40000011606 */
[----:B------:R-:W-:Y:S01]  /*0d90*/  LOP3.LUT R8, R14, 0x30, RZ, 0xfc, !PT ;  /* 0x000000300e087812 */ /* 0x000fe200078efcff */
[----:B------:R-:W-:Y:S01]  /*0da0*/  IMAD.HI R11, R41, 0x2aaaaaab, RZ ;  /* 0x2aaaaaab290b7827 */ /* 0x000fe200078e02ff */
[----:B------:R-:W-:-:S02]  /*0db0*/  LEA.HI R16, R6, R7, RZ, 0x17 ;  /* 0x0000000706107211 */ /* 0x000fc400078fb8ff */
[----:B------:R-:W-:Y:S01]  /*0dc0*/  SHF.R.U32.HI R7, RZ, 0x1f, R10 ;  /* 0x0000001fff077819 */ /* 0x000fe2000001160a */
[----:B------:R-:W-:Y:S01]  /*0dd0*/  @!P1 IMAD.IADD R22, R22, 0x1, -R36 ;  /* 0x0000000116169824 */ /* 0x000fe200078e0a24 */
[----:B------:R-:W-:Y:S01]  /*0de0*/  ISETP.GT.U32.AND P1, PT, R36, R23, PT ;  /* 0x000000172400720c */ /* 0x000fe20003f24070 */
[----:B------:R-:W-:Y:S01]  /*0df0*/  IMAD R8, R8, 0x40, R13 ;  /* 0x0000004008087824 */ /* 0x000fe200078e020d */
[----:B------:R-:W-:Y:S01]  /*0e00*/  SHF.R.U32.HI R6, RZ, 0x1f, R11 ;  /* 0x0000001fff067819 */ /* 0x000fe2000001160b */
[----:B------:R-:W-:Y:S01]  /*0e10*/  IMAD R12, R12, 0x40, R13 ;  /* 0x000000400c0c7824 */ /* 0x000fe200078e020d */
[----:B------:R-:W-:Y:S01]  /*0e20*/  LEA.HI R26, R10, R7, RZ, 0x17 ;  /* 0x000000070a1a7211 */ /* 0x000fe200078fb8ff */
[----:B------:R-:W-:Y:S01]  /*0e30*/  @!P3 IMAD.MOV R22, RZ, RZ, -R22 ;  /* 0x000000ffff16b224 */ /* 0x000fe200078e0a16 */
[----:B------:R-:W-:Y:S01]  /*0e40*/  LEA.HI R28, R11, R6, RZ, 0x17 ;  /* 0x000000060b1c7211 */ /* 0x000fe200078fb8ff */
[----:B------:R-:W-:Y:S01]  /*0e50*/  @!P2 IMAD.MOV R19, RZ, RZ, -R19 ;  /* 0x000000ffff13a224 */ /* 0x000fe200078e0a13 */
[C---:B------:R-:W-:Y:S01]  /*0e60*/  LOP3.LUT R6, R14.reuse, 0x10, RZ, 0xfc, !PT ;  /* 0x000000100e067812 */ /* 0x040fe200078efcff */
[----:B------:R-:W-:Y:S01]  /*0e70*/  @!P6 IMAD.MOV R20, RZ, RZ, -R20 ;  /* 0x000000ffff14e224 */ /* 0x000fe200078e0a14 */
[C---:B------:R-:W-:Y:S01]  /*0e80*/  LOP3.LUT R7, R14.reuse, 0x20, RZ, 0xfc, !PT ;  /* 0x000000200e077812 */ /* 0x040fe200078efcff */
[----:B------:R-:W-:Y:S01]  /*0e90*/  @!P5 IMAD.MOV R21, RZ, RZ, -R21 ;  /* 0x000000ffff15d224 */ /* 0x000fe200078e0a15 */
[C---:B------:R-:W-:Y:S01]  /*0ea0*/  LOP3.LUT R9, R14.reuse, 0x40, RZ, 0xfc, !PT ;  /* 0x000000400e097812 */ /* 0x040fe200078efcff */
[----:B------:R-:W-:Y:S01]  /*0eb0*/  @!P1 IMAD.IADD R23, R23, 0x1, -R36 ;  /* 0x0000000117179824 */ /* 0x000fe200078e0a24 */
[----:B------:R-:W-:Y:S01]  /*0ec0*/  LOP3.LUT R10, R14, 0x50, RZ, 0xfc, !PT ;  /* 0x000000500e0a7812 */ /* 0x000fe200078efcff */
[--C-:B------:R-:W-:Y:S01]  /*0ed0*/  IMAD R6, R6, 0x40, R13.reuse ;  /* 0x0000004006067824 */ /* 0x100fe200078e020d */
[----:B------:R-:W-:Y:S01]  /*0ee0*/  LOP3.LUT R11, R14, 0x60, RZ, 0xfc, !PT ;  /* 0x000000600e0b7812 */ /* 0x000fe200078efcff */
[--C-:B------:R-:W-:Y:S01]  /*0ef0*/  IMAD R7, R7, 0x40, R13.reuse ;  /* 0x0000004007077824 */ /* 0x100fe200078e020d */
[----:B------:R-:W-:Y:S01]  /*0f00*/  ISETP.GT.U32.AND P1, PT, R36, R23, PT ;  /* 0x000000172400720c */ /* 0x000fe20003f24070 */
[--C-:B------:R-:W-:Y:S01]  /*0f10*/  IMAD R9, R9, 0x40, R13.reuse ;  /* 0x0000004009097824 */ /* 0x100fe200078e020d */
[----:B------:R-:W-:Y:S01]  /*0f20*/  LOP3.LUT R43, R4, 0x40, R14, 0xfe, !PT ;  /* 0x00000040042b7812 */ /* 0x000fe200078efe0e */
[--C-:B------:R-:W-:Y:S01]  /*0f30*/  IMAD R10, R10, 0x40, R13.reuse ;  /* 0x000000400a0a7824 */ /* 0x100fe200078e020d */
[----:B------:R-:W-:Y:S01]  /*0f40*/  LOP3.LUT R45, R4, 0x50, R14, 0xfe, !PT ;  /* 0x00000050042d7812 */ /* 0x000fe200078efe0e */
[--C-:B------:R-:W-:Y:S01]  /*0f50*/  IMAD R11, R11, 0x40, R13.reuse ;  /* 0x000000400b0b7824 */ /* 0x100fe200078e020d */
[----:B------:R-:W-:Y:S01]  /*0f60*/  LOP3.LUT R47, R4, 0x60, R14, 0xfe, !PT ;  /* 0x00000060042f7812 */ /* 0x000fe200078efe0e */
[----:B------:R-:W-:Y:S01]  /*0f70*/  IMAD R13, R14, 0x40, R13 ;  /* 0x000000400e0d7824 */ /* 0x000fe200078e020d */
[----:B------:R-:W-:Y:S01]  /*0f80*/  LOP3.LUT R49, R4, 0x70, R14, 0xfe, !PT ;  /* 0x0000007004317812 */ /* 0x000fe200078efe0e */
[----:B------:R-:W-:Y:S01]  /*0f90*/  IMAD.HI R14, R43, 0x2aaaaaab, RZ ;  /* 0x2aaaaaab2b0e7827 */ /* 0x000fe200078e02ff */
[----:B------:R-:W-:-:S02]  /*0fa0*/  LEA R69, R11, UR24, 0x1 ;  /* 0x000000180b457c11 */ /* 0x000fc4000f8e08ff */
[----:B------:R-:W-:Y:S01]  /*0fb0*/  LEA R71, R12, UR24, 0x1 ;  /* 0x000000180c477c11 */ /* 0x000fe2000f8e08ff */
[----:B------:R-:W-:Y:S01]  /*0fc0*/  IMAD.HI R27, R45, 0x2aaaaaab, RZ ;  /* 0x2aaaaaab2d1b7827 */ /* 0x000fe200078e02ff */
[----:B------:R-:W-:-:S03]  /*0fd0*/  SHF.R.U32.HI R25, RZ, 0x1f, R14 ;  /* 0x0000001fff197819 */ /* 0x000fc6000001160e */
[----:B------:R-:W-:Y:S01]  /*0fe0*/  IMAD.HI R29, R47, 0x2aaaaaab, RZ ;  /* 0x2aaaaaab2f1d7827 */ /* 0x000fe200078e02ff */
[----:B------:R-:W-:Y:S02]  /*0ff0*/  SHF.R.U32.HI R30, RZ, 0x1f, R27 ;  /* 0x0000001fff1e7819 */ /* 0x000fe4000001161b */
[----:B------:R-:W-:Y:S01]  /*1000*/  LEA.HI R14, R14, R25, RZ, 0x17 ;  /* 0x000000190e0e7211 */ /* 0x000fe200078fb8ff */
[----:B------:R-:W-:Y:S01]  /*1010*/  IMAD.HI R31, R49, 0x2aaaaaab, RZ ;  /* 0x2aaaaaab311f7827 */ /* 0x000fe200078e02ff */
[----:B------:R-:W-:Y:S02]  /*1020*/  SHF.R.U32.HI R32, RZ, 0x1f, R29 ;  /* 0x0000001fff207819 */ /* 0x000fe4000001161d */
[----:B------:R-:W-:Y:S01]  /*1030*/  LEA.HI R30, R27, R30, RZ, 0x17 ;  /* 0x0000001e1b1e7211 */ /* 0x000fe200078fb8ff */
[----:B------:R-:W-:Y:S01]  /*1040*/  @!P1 IMAD.IADD R23, R23, 0x1, -R36 ;  /* 0x0000000117179824 */ /* 0x000fe200078e0a24 */
[----:B------:R-:W-:Y:S01]  /*1050*/  SHF.R.U32.HI R34, RZ, 0x1f, R31 ;  /* 0x0000001fff227819 */ /* 0x000fe2000001161f */
[----:B------:R-:W-:Y:S01]  /*1060*/  IMAD R25, R16, -0xc00, R35 ;  /* 0xfffff40010197824 */ /* 0x000fe200078e0223 */
[----:B------:R-:W-:Y:S01]  /*1070*/  ISETP.NE.AND P1, PT, R0, RZ, PT ;  /* 0x000000ff0000720c */ /* 0x000fe20003f25270 */
[----:B------:R-:W-:Y:S01]  /*1080*/  @!P4 IMAD.MOV R23, RZ, RZ, -R23 ;  /* 0x000000ffff17c224 */ /* 0x000fe200078e0a17 */
[----:B------:R-:W-:Y:S01]  /*1090*/  LOP3.LUT R16, RZ, R0, RZ, 0x33, !PT ;  /* 0x00000000ff107212 */ /* 0x000fe200078e33ff */
[----:B------:R-:W-:Y:S01]  /*10a0*/  IMAD R35, R14, -0xc00, R43 ;  /* 0xfffff4000e237824 */ /* 0x000fe200078e022b */
[----:B------:R-:W-:Y:S01]  /*10b0*/  LEA.HI R32, R29, R32, RZ, 0x17 ;  /* 0x000000201d207211 */ /* 0x000fe200078fb8ff */
[----:B------:R-:W-:Y:S01]  /*10c0*/  IMAD R27, R24, -0xc00, R37 ;  /* 0xfffff400181b7824 */ /* 0x000fe200078e0225 */
[----:B------:R-:W-:Y:S01]  /*10d0*/  LEA.HI R34, R31, R34, RZ, 0x17 ;  /* 0x000000221f227211 */ /* 0x000fe200078fb8ff */
[----:B------:R-:W-:Y:S01]  /*10e0*/  IMAD R37, R30, -0xc00, R45 ;  /* 0xfffff4001e257824 */ /* 0x000fe200078e022d */
[----:B------:R-:W-:Y:S01]  /*10f0*/  SEL R43, R16, R15, !P1 ;  /* 0x0000000f102b7207 */ /* 0x000fe20004800000 */
[----:B------:R-:W-:Y:S01]  /*1100*/  IMAD R29, R26, -0xc00, R39 ;  /* 0xfffff4001a1d7824 */ /* 0x000fe200078e0227 */
[----:B------:R-:W-:Y:S01]  /*1110*/  LOP3.LUT R14, R5, 0x38, RZ, 0xc0, !PT ;  /* 0x00000038050e7812 */ /* 0x000fe200078ec0ff */
[----:B------:R-:W-:Y:S01]  /*1120*/  IMAD R31, R28, -0xc00, R41 ;  /* 0xfffff4001c1f7824 */ /* 0x000fe200078e0229 */
[----:B------:R-:W-:Y:S01]  /*1130*/  SEL R15, R16, R23, !P1 ;  /* 0x00000017100f7207 */ /* 0x000fe20004800000 */
[----:B------:R-:W-:Y:S01]  /*1140*/  IMAD R39, R32, -0xc00, R47 ;  /* 0xfffff40020277824 */ /* 0x000fe200078e022f */
[C---:B------:R-:W-:Y:S01]  /*1150*/  SEL R65, R16.reuse, R22, !P1 ;  /* 0x0000001610417207 */ /* 0x040fe20004800000 */
[----:B------:R-:W-:Y:S01]  /*1160*/  IMAD.WIDE R22, R33, 0x2, RZ ;  /* 0x0000000221167825 */ /* 0x000fe200078e02ff */
[----:B------:R-:W-:-:S02]  /*1170*/  SEL R45, R16, R17, !P1 ;  /* 0x00000011102d7207 */ /* 0x000fc40004800000 */
[----:B------:R-:W-:Y:S01]  /*1180*/  SEL R57, R16, R18, !P1 ;  /* 0x0000001210397207 */ /* 0x000fe20004800000 */
[----:B------:R-:W-:Y:S01]  /*1190*/  IMAD R41, R34, -0xc00, R49 ;  /* 0xfffff40022297824 */ /* 0x000fe200078e0231 */
[C---:B------:R-:W-:Y:S01]  /*11a0*/  SEL R59, R16.reuse, R19, !P1 ;  /* 0x00000013103b7207 */ /* 0x040fe20004800000 */
[--C-:B------:R-:W-:Y:S01]  /*11b0*/  IMAD R67, R15, 0xc00, R14.reuse ;  /* 0x00000c000f437824 */ /* 0x100fe200078e020e */
[C---:B------:R-:W-:Y:S01]  /*11c0*/  SEL R61, R16.reuse, R20, !P1 ;  /* 0x00000014103d7207 */ /* 0x040fe20004800000 */
[--C-:B------:R-:W-:Y:S01]  /*11d0*/  IMAD R49, R35, 0xc00, R14.reuse ;  /* 0x00000c0023317824 */ /* 0x100fe200078e020e */
[----:B------:R-:W-:Y:S01]  /*11e0*/  SEL R63, R16, R21, !P1 ;  /* 0x00000015103f7207 */ /* 0x000fe20004800000 */
[--C-:B------:R-:W-:Y:S02]  /*11f0*/  IMAD R51, R37, 0xc00, R14.reuse ;  /* 0x00000c0025337824 */ /* 0x100fe400078e020e */
[--C-:B------:R-:W-:Y:S02]  /*1200*/  IMAD R25, R25, 0xc00, R14.reuse ;  /* 0x00000c0019197824 */ /* 0x100fe400078e020e */
[----:B------:R-:W-:-:S02]  /*1210*/  IMAD R27, R27, 0xc00, R14 ;  /* 0x00000c001b1b7824 */ /* 0x000fc400078e020e */
[--C-:B------:R-:W-:Y:S02]  /*1220*/  IMAD R29, R29, 0xc00, R14.reuse ;  /* 0x00000c001d1d7824 */ /* 0x100fe400078e020e */
[--C-:B------:R-:W-:Y:S02]  /*1230*/  IMAD R31, R31, 0xc00, R14.reuse ;  /* 0x00000c001f1f7824 */ /* 0x100fe400078e020e */
[--C-:B------:R-:W-:Y:S02]  /*1240*/  IMAD R39, R39, 0xc00, R14.reuse ;  /* 0x00000c0027277824 */ /* 0x100fe400078e020e */
[--C-:B------:R-:W-:Y:S02]  /*1250*/  IMAD R17, R41, 0xc00, R14.reuse ;  /* 0x00000c0029117824 */ /* 0x100fe400078e020e */
[--C-:B------:R-:W-:Y:S02]  /*1260*/  IMAD R35, R43, 0xc00, R14.reuse ;  /* 0x00000c002b237824 */ /* 0x100fe400078e020e */
[----:B------:R-:W-:-:S02]  /*1270*/  IMAD R37, R45, 0xc00, R14 ;  /* 0x00000c002d257824 */ /* 0x000fc400078e020e */
[--C-:B------:R-:W-:Y:S02]  /*1280*/  IMAD R57, R57, 0xc00, R14.reuse ;  /* 0x00000c0039397824 */ /* 0x100fe400078e020e */
[--C-:B------:R-:W-:Y:S02]  /*1290*/  IMAD R59, R59, 0xc00, R14.reuse ;  /* 0x00000c003b3b7824 */ /* 0x100fe400078e020e */
[--C-:B------:R-:W-:Y:S02]  /*12a0*/  IMAD R61, R61, 0xc00, R14.reuse ;  /* 0x00000c003d3d7824 */ /* 0x100fe400078e020e */
[--C-:B------:R-:W-:Y:S02]  /*12b0*/  IMAD R63, R63, 0xc00, R14.reuse ;  /* 0x00000c003f3f7824 */ /* 0x100fe400078e020e */
[----:B------:R-:W-:Y:S02]  /*12c0*/  IMAD R65, R65, 0xc00, R14 ;  /* 0x00000c0041417824 */ /* 0x000fe400078e020e */
[----:B------:R-:W-:-:S04]  /*12d0*/  IMAD.WIDE R14, R67, 0x2, R22 ;  /* 0x00000002430e7825 */ /* 0x000fc800078e0216 */
[----:B------:R-:W-:Y:S01]  /*12e0*/  IMAD.WIDE R18, R65, 0x2, R22 ;  /* 0x0000000241127825 */ /* 0x000fe200078e0216 */
[----:B------:R-:W-:-:S03]  /*12f0*/  IADD3 R14, P0, R14, UR6, RZ ;  /* 0x000000060e0e7c10 */ /* 0x000fc6000ff1e0ff */
[----:B----4-:R-:W-:Y:S01]  /*1300*/  IMAD.WIDE R52, R39, 0x2, R54 ;  /* 0x0000000227347825 */ /* 0x010fe200078e0236 */
[----:B------:R-:W-:Y:S01]  /*1310*/  IADD3 R14, P1, R14, 0x100, RZ ;  /* 0x000001000e0e7810 */ /* 0x000fe20007f3e0ff */
[----:B------:R-:W1:Y:S01]  /*1320*/  LDC.64 R38, c[0x0][0x210] ;  /* 0x00008400ff267b82 */ /* 0x000e620000000a00 */
[----:B------:R-:W-:Y:S01]  /*1330*/  IADD3 R16, P2, R18, UR6, RZ ;  /* 0x0000000612107c10 */ /* 0x000fe2000ff5e0ff */
[----:B------:R-:W-:Y:S01]  /*1340*/  IMAD.WIDE R20, R63, 0x2, R22 ;  /* 0x000000023f147825 */ /* 0x000fe200078e0216 */
[----:B------:R-:W-:Y:S02]  /*1350*/  IADD3.X R15, RZ, UR7, R15, P1, P0 ;  /* 0x00000007ff0f7c10 */ /* 0x000fe40008fe040f */
[----:B------:R-:W-:Y:S01]  /*1360*/  IADD3 R16, P0, R16, 0x100, RZ ;  /* 0x0000010010107810 */ /* 0x000fe20007f1e0ff */
[----:B------:R-:W-:-:S03]  /*1370*/  IMAD.WIDE R40, R25, 0x2, R54 ;  /* 0x0000000219287825 */ /* 0x000fc600078e0236 */
[----:B------:R-:W-:Y:S01]  /*1380*/  IADD3.X R18, RZ, UR7, R19, P0, P2 ;  /* 0x00000007ff127c10 */ /* 0x000fe200087e4413 */
[----:B------:R-:W-:-:S04]  /*1390*/  IMAD.WIDE R42, R27, 0x2, R54 ;  /* 0x000000021b2a7825 */ /* 0x000fc800078e0236 */
[----:B------:R-:W-:-:S04]  /*13a0*/  IMAD.WIDE R44, R29, 0x2, R54 ;  /* 0x000000021d2c7825 */ /* 0x000fc800078e0236 */
[----:B------:R-:W-:-:S04]  /*13b0*/  IMAD.WIDE R46, R31, 0x2, R54 ;  /* 0x000000021f2e7825 */ /* 0x000fc800078e0236 */
[----:B------:R-:W-:-:S04]  /*13c0*/  IMAD.WIDE R48, R49, 0x2, R54 ;  /* 0x0000000231307825 */ /* 0x000fc800078e0236 */
[----:B------:R-:W-:-:S04]  /*13d0*/  IMAD.WIDE R50, R51, 0x2, R54 ;  /* 0x0000000233327825 */ /* 0x000fc800078e0236 */
[----:B------:R-:W-:Y:S01]  /*13e0*/  IMAD.WIDE R54, R17, 0x2, R54 ;  /* 0x0000000211367825 */ /* 0x000fe200078e0236 */
[----:B------:R-:W-:-:S03]  /*13f0*/  IADD3 R17, P1, R20, UR6, RZ ;  /* 0x0000000614117c10 */ /* 0x000fc6000ff3e0ff */
[----:B------:R-:W-:Y:S01]  /*1400*/  IMAD.WIDE R24, R61, 0x2, R22 ;  /* 0x000000023d187825 */ /* 0x000fe200078e0216 */
[----:B------:R-:W-:-:S03]  /*1410*/  IADD3 R17, P3, R17, 0x100, RZ ;  /* 0x0000010011117810 */ /* 0x000fc60007f7e0ff */
[----:B------:R-:W-:Y:S01]  /*1420*/  IMAD.WIDE R26, R59, 0x2, R22 ;  /* 0x000000023b1a7825 */ /* 0x000fe200078e0216 */
[----:B------:R-:W-:Y:S02]  /*1430*/  IADD3 R20, P0, R24, UR6, RZ ;  /* 0x0000000618147c10 */ /* 0x000fe4000ff1e0ff */
[----:B------:R-:W-:Y:S01]  /*1440*/  IADD3.X R19, RZ, UR7, R21, P3, P1 ;  /* 0x00000007ff137c10 */ /* 0x000fe20009fe2415 */
[--C-:B------:R-:W-:Y:S01]  /*1450*/  IMAD.WIDE R28, R57, 0x2, R22.reuse ;  /* 0x00000002391c7825 */ /* 0x100fe200078e0216 */
[----:B------:R-:W-:Y:S02]  /*1460*/  IADD3 R21, P2, R26, UR6, RZ ;  /* 0x000000061a157c10 */ /* 0x000fe4000ff5e0ff */
[----:B------:R-:W-:Y:S01]  /*1470*/  IADD3 R20, P1, R20, 0x100, RZ ;  /* 0x0000010014147810 */ /* 0x000fe20007f3e0ff */
[----:B------:R-:W-:Y:S01]  /*1480*/  IMAD.WIDE R30, R37, 0x2, R22 ;  /* 0x00000002251e7825 */ /* 0x000fe200078e0216 */
[----:B------:R-:W-:-:S03]  /*1490*/  IADD3 R21, P3, R21, 0x100, RZ ;  /* 0x0000010015157810 */ /* 0x000fc60007f7e0ff */
[----:B------:R-:W-:Y:S01]  /*14a0*/  IMAD.WIDE R158, R35, 0x2, R22 ;  /* 0x00000002239e7825 */ /* 0x000fe200078e0216 */
[----:B------:R-:W-:Y:S02]  /*14b0*/  IADD3.X R22, RZ, UR7, R25, P1, P0 ;  /* 0x00000007ff167c10 */ /* 0x000fe40008fe0419 */
[----:B------:R-:W-:Y:S01]  /*14c0*/  IADD3 R152, P1, R28, UR6, RZ ;  /* 0x000000061c987c10 */ /* 0x000fe2000ff3e0ff */
[----:B-1----:R-:W-:Y:S01]  /*14d0*/  IMAD.WIDE R38, R33, 0x2, R38 ;  /* 0x0000000221267825 */ /* 0x002fe200078e0226 */
[----:B------:R-:W-:Y:S02]  /*14e0*/  IADD3 R153, P0, R30, UR6, RZ ;  /* 0x000000061e997c10 */ /* 0x000fe4000ff1e0ff */
[----:B------:R-:W-:Y:S02]  /*14f0*/  IADD3.X R23, RZ, UR7, R27, P3, P2 ;  /* 0x00000007ff177c10 */ /* 0x000fe40009fe441b */
[----:B------:R-:W-:Y:S01]  /*1500*/  IADD3 R152, P2, R152, 0x100, RZ ;  /* 0x0000010098987810 */ /* 0x000fe20007f5e0ff */
[----:B------:R-:W-:Y:S01]  /*1510*/  IMAD.WIDE R24, R35, 0x2, R38 ;  /* 0x0000000223187825 */ /* 0x000fe200078e0226 */
[----:B------:R-:W-:-:S02]  /*1520*/  IADD3 R153, P3, R153, 0x100, RZ ;  /* 0x0000010099997810 */ /* 0x000fc40007f7e0ff */
[----:B------:R-:W-:Y:S01]  /*1530*/  IADD3.X R155, RZ, UR7, R29, P2, P1 ;  /* 0x00000007ff9b7c10 */ /* 0x000fe200097e241d */
[----:B------:R-:W-:Y:S01]  /*1540*/  IMAD.WIDE R28, R57, 0x2, R38 ;  /* 0x00000002391c7825 */ /* 0x000fe200078e0226 */
[----:B------:R-:W-:Y:S02]  /*1550*/  IADD3.X R157, RZ, UR7, R31, P3, P0 ;  /* 0x00000007ff9d7c10 */ /* 0x000fe40009fe041f */
[----:B------:R-:W-:Y:S01]  /*1560*/  LEA R57, R13, UR24, 0x1 ;  /* 0x000000180d397c11 */ /* 0x000fe2000f8e08ff */
[--C-:B------:R-:W-:Y:S01]  /*1570*/  IMAD.WIDE R30, R59, 0x2, R38.reuse ;  /* 0x000000023b1e7825 */ /* 0x100fe200078e0226 */
[----:B------:R-:W-:Y:S02]  /*1580*/  LEA R59, R6, UR24, 0x1 ;  /* 0x00000018063b7c11 */ /* 0x000fe4000f8e08ff */
[----:B------:R-:W-:Y:S01]  /*1590*/  IADD3 R198, P0, R40, 0x100, RZ ;  /* 0x0000010028c67810 */ /* 0x000fe20007f1e0ff */
[----:B------:R-:W-:Y:S01]  /*15a0*/  IMAD.WIDE R26, R37, 0x2, R38 ;  /* 0x00000002251a7825 */ /* 0x000fe200078e0226 */
[----:B------:R-:W-:Y:S01]  /*15b0*/  @!PT LDS RZ, [RZ] ;  /* 0x00000000fffff984 */ /* 0x000fe20000000800 */
[----:B------:R-:W-:Y:S01]  /*15c0*/  @!PT LDS RZ, [RZ] ;  /* 0x00000000fffff984 */ /* 0x000fe20000000800 */
[----:B------:R-:W-:Y:S01]  /*15d0*/  @!PT LDS RZ, [RZ] ;  /* 0x00000000fffff984 */ /* 0x000fe20000000800 */
[----:B------:R-:W-:Y:S01]  /*15e0*/  LDGSTS.E.BYPASS.128 [R57], desc[UR30][R24.64] ;  /* 0x0000000018397fae */ /* 0x000fe2000b901c5e */
[----:B------:R-:W-:-:S02]  /*15f0*/  IADD3 R196, P1, R42, 0x100, RZ ;  /* 0x000001002ac47810 */ /* 0x000fc40007f3e0ff */
[--C-:B------:R-:W-:Y:S01]  /*1600*/  IMAD.WIDE R32, R61, 0x2, R38.reuse ;  /* 0x000000023d207825 */ /* 0x100fe200078e0226 */
[----:B------:R-:W-:Y:S01]  /*1610*/  LEA R61, R7, UR24, 0x1 ;  /* 0x00000018073d7c11 */ /* 0x000fe2000f8e08ff */
[----:B------:R-:W-:Y:S01]  /*1620*/  LDGSTS.E.BYPASS.128 [R59], desc[UR30][R26.64] ;  /* 0x000000001a3b7fae */ /* 0x000fe2000b901c5e */
[----:B------:R-:W-:Y:S01]  /*1630*/  IADD3 R154, P4, R158, UR6, RZ ;  /* 0x000000069e9a7c10 */ /* 0x000fe2000ff9e0ff */
[--C-:B------:R-:W-:Y:S01]  /*1640*/  IMAD.WIDE R34, R63, 0x2, R38.reuse ;  /* 0x000000023f227825 */ /* 0x100fe200078e0226 */
[----:B------:R-:W-:Y:S01]  /*1650*/  LEA R63, R8, UR24, 0x1 ;  /* 0x00000018083f7c11 */ /* 0x000fe2000f8e08ff */
[----:B------:R-:W-:Y:S01]  /*1660*/  LDGSTS.E.BYPASS.128 [R61], desc[UR30][R28.64] ;  /* 0x000000001c3d7fae */ /* 0x000fe2000b901c5e */
[----:B------:R-:W-:Y:S01]  /*1670*/  IADD3 R184, P2, R50, 0x100, RZ ;  /* 0x0000010032b87810 */ /* 0x000fe20007f5e0ff */
[--C-:B------:R-:W-:Y:S01]  /*1680*/  IMAD.WIDE R36, R65, 0x2, R38.reuse ;  /* 0x0000000241247825 */ /* 0x100fe200078e0226 */
[----:B------:R-:W-:Y:S01]  /*1690*/  LEA R65, R9, UR24, 0x1 ;  /* 0x0000001809417c11 */ /* 0x000fe2000f8e08ff */
[----:B------:R-:W-:Y:S01]  /*16a0*/  LDGSTS.E.BYPASS.128 [R63], desc[UR30][R30.64] ;  /* 0x000000001e3f7fae */ /* 0x000fe2000b901c5e */
[----:B------:R-:W-:Y:S01]  /*16b0*/  IADD3 R154, P5, R154, 0x100, RZ ;  /* 0x000001009a9a7810 */ /* 0x000fe20007fbe0ff */
[----:B------:R-:W-:Y:S01]  /*16c0*/  IMAD.WIDE R38, R67, 0x2, R38 ;  /* 0x0000000243267825 */ /* 0x000fe200078e0226 */
[----:B------:R-:W-:Y:S01]  /*16d0*/  LEA R67, R10, UR24, 0x1 ;  /* 0x000000180a437c11 */ /* 0x000fe2000f8e08ff */
[----:B------:R-:W-:Y:S01]  /*16e0*/  LDGSTS.E.BYPASS.128 [R65], desc[UR30][R32.64] ;  /* 0x0000000020417fae */ /* 0x000fe2000b901c5e */
[----:B------:R-:W-:Y:S01]  /*16f0*/  IADD3.X R158, RZ, UR7, R159, P5, P4 ;  /* 0x00000007ff9e7c10 */ /* 0x000fe2000afe849f */
[----:B------:R-:W-:Y:S01]  /*1700*/  IMAD.X R199, RZ, RZ, R41, P0 ;  /* 0x000000ffffc77224 */ /* 0x000fe200000e0629 */
[----:B------:R-:W-:Y:S01]  /*1710*/  IADD3 R194, P0, R44, 0x100, RZ ;  /* 0x000001002cc27810 */ /* 0x000fe20007f1e0ff */
[----:B------:R-:W-:Y:S01]  /*1720*/  LDGSTS.E.BYPASS.128 [R67], desc[UR30][R34.64] ;  /* 0x0000000022437fae */ /* 0x000fe2000b901c5e */
[----:B------:R-:W-:Y:S01]  /*1730*/  IMAD.X R197, RZ, RZ, R43, P1 ;  /* 0x000000ffffc57224 */ /* 0x000fe200008e062b */
[----:B------:R-:W-:Y:S01]  /*1740*/  IADD3 R192, P1, R46, 0x100, RZ ;  /* 0x000001002ec07810 */ /* 0x000fe20007f3e0ff */
[----:B------:R-:W-:Y:S01]  /*1750*/  IMAD.X R186, RZ, RZ, R51, P2 ;  /* 0x000000ffffba7224 */ /* 0x000fe200010e0633 */
[----:B------:R-:W-:Y:S01]  /*1760*/  LDGSTS.E.BYPASS.128 [R69], desc[UR30][R36.64] ;  /* 0x0000000024457fae */ /* 0x000fe2000b901c5e */
[----:B------:R-:W-:Y:S01]  /*1770*/  IMAD.X R195, RZ, RZ, R45, P0 ;  /* 0x000000ffffc37224 */ /* 0x000fe200000e062d */
[----:B------:R-:W-:Y:S01]  /*1780*/  IADD3 R188, P0, R48, 0x100, RZ ;  /* 0x0000010030bc7810 */ /* 0x000fe20007f1e0ff */
[----:B------:R-:W-:Y:S01]  /*1790*/  IMAD.X R193, RZ, RZ, R47, P1 ;  /* 0x000000ffffc17224 */ /* 0x000fe200008e062f */
[----:B------:R-:W-:Y:S01]  /*17a0*/  LDGSTS.E.BYPASS.128 [R71], desc[UR30][R38.64] ;  /* 0x0000000026477fae */ /* 0x000fe2000b901c5e */
[----:B------:R-:W-:Y:S01]  /*17b0*/  IADD3 R180, P1, R52, 0x100, RZ ;  /* 0x0000010034b47810 */ /* 0x000fe20007f3e0ff */
[----:B------:R-:W-:-:S02]  /*17c0*/  IMAD.MOV.U32 R159, RZ, RZ, -0x40 ;  /* 0xffffffc0ff9f7424 */ /* 0x000fc400078e00ff */
[----:B------:R-:W0:Y:S01]  /*17d0*/  LDGDEPBAR ;  /* 0x00000000000079af */ /* 0x000e220000000000 */
[----:B------:R-:W-:Y:S01]  /*17e0*/  IMAD.X R190, RZ, RZ, R49, P0 ;  /* 0x000000ffffbe7224 */ /* 0x000fe200000e0631 */
[----:B------:R-:W-:Y:S01]  /*17f0*/  IADD3 R176, P0, R54, 0x100, RZ ;  /* 0x0000010036b07810 */ /* 0x000fe20007f1e0ff */
[----:B------:R-:W-:Y:S01]  /*1800*/  IMAD.X R182, RZ, RZ, R53, P1 ;  /* 0x000000ffffb67224 */ /* 0x000fe200008e0635 */
[----:B------:R-:W-:Y:S03]  /*1810*/  LDGSTS.E.BYPASS.128 [R57+0xc000], desc[UR30][R40.64] ;  /* 0x0c00000028397fae */ /* 0x000fe6000b901c5e */
[----:B------:R-:W-:Y:S01]  /*1820*/  IMAD.X R178, RZ, RZ, R55, P0 ;  /* 0x000000ffffb27224 */ /* 0x000fe200000e0637 */
[----:B------:R-:W-:Y:S04]  /*1830*/  LDGSTS.E.BYPASS.128 [R59+0xc000], desc[UR30][R42.64] ;  /* 0x0c0000002a3b7fae */ /* 0x000fe8000b901c5e */
[----:B------:R-:W-:Y:S04]  /*1840*/  LDGSTS.E.BYPASS.128 [R61+0xc000], desc[UR30][R44.64] ;  /* 0x0c0000002c3d7fae */ /* 0x000fe8000b901c5e */
[----:B------:R-:W-:Y:S04]  /*1850*/  LDGSTS.E.BYPASS.128 [R63+0xc000], desc[UR30][R46.64] ;  /* 0x0c0000002e3f7fae */ /* 0x000fe8000b901c5e */
[----:B------:R-:W-:Y:S04]  /*1860*/  LDGSTS.E.BYPASS.128 [R65+0xc000], desc[UR30][R48.64] ;  /* 0x0c00000030417fae */ /* 0x000fe8000b901c5e */
[----:B------:R-:W-:Y:S04]  /*1870*/  LDGSTS.E.BYPASS.128 [R67+0xc000], desc[UR30][R50.64] ;  /* 0x0c00000032437fae */ /* 0x000fe8000b901c5e */
[----:B------:R-:W-:Y:S04]  /*1880*/  LDGSTS.E.BYPASS.128 [R69+0xc000], desc[UR30][R52.64] ;  /* 0x0c00000034457fae */ /* 0x000fe8000b901c5e */
[----:B------:R-:W-:Y:S04]  /*1890*/  LDGSTS.E.BYPASS.128 [R71+0xc000], desc[UR30][R54.64] ;  /* 0x0c00000036477fae */ /* 0x000fe8000b901c5e */
[----:B------:R-:W0:Y:S01]  /*18a0*/  LDGDEPBAR ;  /* 0x00000000000079af */ /* 0x000e220000000000 */
[----:B------:R-:W-:Y:S06]  /*18b0*/  BAR.SYNC.DEFER_BLOCKING 0x0 ;  /* 0x0000000000007b1d */ /* 0x000fec0000010000 */
[----:B------:R-:W-:Y:S01]  /*18c0*/  @!PT LDS RZ, [RZ] ;  /* 0x00000000fffff984 */ /* 0x000fe20000000800 */
[----:B------:R-:W-:Y:S01]  /*18d0*/  @!PT LDS RZ, [RZ] ;  /* 0x00000000fffff984 */ /* 0x000fe20000000800 */
[----:B------:R-:W-:Y:S01]  /*18e0*/  @!PT LDS RZ, [RZ] ;  /* 0x00000000fffff984 */ /* 0x000fe20000000800 */
[----:B------:R1:W-:Y:S04]  /*18f0*/  LDGSTS.E.BYPASS.128 [R57+0x4000], desc[UR30][R24.64+0x80] ;  /* 0x0400008018397fae */ /* 0x0003e8000b901c5e */
[----:B------:R2:W-:Y:S04]  /*1900*/  LDGSTS.E.BYPASS.128 [R59+0x4000], desc[UR30][R26.64+0x80] ;  /* 0x040000801a3b7fae */ /* 0x0005e8000b901c5e */
[----:B------:R3:W-:Y:S04]  /*1910*/  LDGSTS.E.BYPASS.128 [R61+0x4000], desc[UR30][R28.64+0x80] ;  /* 0x040000801c3d7fae */ /* 0x0007e8000b901c5e */
[----:B------:R4:W-:Y:S01]  /*1920*/  LDGSTS.E.BYPASS.128 [R63+0x4000], desc[UR30][R30.64+0x80] ;  /* 0x040000801e3f7fae */ /* 0x0009e2000b901c5e */
[----:B-1----:R-:W-:-:S03]  /*1930*/  CS2R R24, SRZ ;  /* 0x0000000000187805 */ /* 0x002fc6000001ff00 */
[----:B------:R1:W-:Y:S01]  /*1940*/  LDGSTS.E.BYPASS.128 [R65+0x4000], desc[UR30][R32.64+0x80] ;  /* 0x0400008020417fae */ /* 0x0003e2000b901c5e */
[----:B--2---:R-:W-:-:S03]  /*1950*/  CS2R R26, SRZ ;  /* 0x00000000001a7805 */ /* 0x004fc6000001ff00 */
[----:B------:R2:W-:Y:S01]  /*1960*/  LDGSTS.E.BYPASS.128 [R67+0x4000], desc[UR30][R34.64+0x80] ;  /* 0x0400008022437fae */ /* 0x0005e2000b901c5e */
[----:B---3--:R-:W-:-:S03]  /*1970*/  CS2R R28, SRZ ;  /* 0x00000000001c7805 */ /* 0x008fc6000001ff00 */
[----:B------:R3:W-:Y:S01]  /*1980*/  LDGSTS.E.BYPASS.128 [R69+0x4000], desc[UR30][R36.64+0x80] ;  /* 0x0400008024457fae */ /* 0x0007e2000b901c5e */
[----:B----4-:R-:W-:-:S03]  /*1990*/  CS2R R30, SRZ ;  /* 0x00000000001e7805 */ /* 0x010fc6000001ff00 */
[----:B------:R4:W-:Y:S01]  /*19a0*/  LDGSTS.E.BYPASS.128 [R71+0x4000], desc[UR30][R38.64+0x80] ;  /* 0x0400008026477fae */ /* 0x0009e2000b901c5e */
[----:B-1----:R-:W-:-:S03]  /*19b0*/  CS2R R32, SRZ ;  /* 0x0000000000207805 */ /* 0x002fc6000001ff00 */
[----:B------:R-:W0:Y:S01]  /*19c0*/  LDGDEPBAR ;  /* 0x00000000000079af */ /* 0x000e220000000000 */
[----:B--2---:R-:W-:-:S03]  /*19d0*/  CS2R R34, SRZ ;  /* 0x0000000000227805 */ /* 0x004fc6000001ff00 */
[----:B------:R1:W-:Y:S01]  /*19e0*/  LDGSTS.E.BYPASS.128 [R57+0x10000], desc[UR30][R40.64+0x80] ;  /* 0x1000008028397fae */ /* 0x0003e2000b901c5e */
[----:B---3--:R-:W-:-:S03]  /*19f0*/  CS2R R36, SRZ ;  /* 0x0000000000247805 */ /* 0x008fc6000001ff00 */
[----:B------:R2:W-:Y:S01]  /*1a00*/  LDGSTS.E.BYPASS.128 [R59+0x10000], desc[UR30][R42.64+0x80] ;  /* 0x100000802a3b7fae */ /* 0x0005e2000b901c5e */
[----:B----4-:R-:W-:-:S03]  /*1a10*/  CS2R R38, SRZ ;  /* 0x0000000000267805 */ /* 0x010fc6000001ff00 */
[----:B------:R3:W-:Y:S04]  /*1a20*/  LDGSTS.E.BYPASS.128 [R61+0x10000], desc[UR30][R44.64+0x80] ;  /* 0x100000802c3d7fae */ /* 0x0007e8000b901c5e */
[----:B------:R4:W-:Y:S01]  /*1a30*/  LDGSTS.E.BYPASS.128 [R63+0x10000], desc[UR30][R46.64+0x80] ;  /* 0x100000802e3f7fae */ /* 0x0009e2000b901c5e */
[----:B-1----:R-:W-:Y:S02]  /*1a40*/  CS2R R40, SRZ ;  /* 0x0000000000287805 */ /* 0x002fe4000001ff00 */
[----:B------:R-:W-:Y:S01]  /*1a50*/  CS2R R56, SRZ ;  /* 0x0000000000387805 */ /* 0x000fe2000001ff00 */
[----:B------:R1:W-:Y:S01]  /*1a60*/  LDGSTS.E.BYPASS.128 [R65+0x10000], desc[UR30][R48.64+0x80] ;  /* 0x1000008030417fae */ /* 0x0003e2000b901c5e */
[----:B--2---:R-:W-:Y:S02]  /*1a70*/  CS2R R42, SRZ ;  /* 0x00000000002a7805 */ /* 0x004fe4000001ff00 */
[----:B------:R-:W-:Y:S01]  /*1a80*/  CS2R R58, SRZ ;  /* 0x00000000003a7805 */ /* 0x000fe2000001ff00 */
[----:B------:R2:W-:Y:S01]  /*1a90*/  LDGSTS.E.BYPASS.128 [R67+0x10000], desc[UR30][R50.64+0x80] ;  /* 0x1000008032437fae */ /* 0x0005e2000b901c5e */
[----:B---3--:R-:W-:-:S02]  /*1aa0*/  CS2R R44, SRZ ;  /* 0x00000000002c7805 */ /* 0x008fc4000001ff00 */
[----:B------:R-:W-:Y:S01]  /*1ab0*/  CS2R R60, SRZ ;  /* 0x00000000003c7805 */ /* 0x000fe2000001ff00 */
[----:B------:R3:W-:Y:S01]  /*1ac0*/  LDGSTS.E.BYPASS.128 [R69+0x10000], desc[UR30][R52.64+0x80] ;  /* 0x1000008034457fae */ /* 0x0007e2000b901c5e */
[----:B----4-:R-:W-:Y:S02]  /*1ad0*/  CS2R R46, SRZ ;  /* 0x00000000002e7805 */ /* 0x010fe4000001ff00 */
[----:B------:R-:W-:Y:S01]  /*1ae0*/  CS2R R62, SRZ ;  /* 0x00000000003e7805 */ /* 0x000fe2000001ff00 */
[----:B------:R4:W-:Y:S01]  /*1af0*/  LDGSTS.E.BYPASS.128 [R71+0x10000], desc[UR30][R54.64+0x80] ;  /* 0x1000008036477fae */ /* 0x0009e2000b901c5e */
[----:B-1----:R-:W-:Y:S02]  /*1b00*/  CS2R R48, SRZ ;  /* 0x0000000000307805 */ /* 0x002fe4000001ff00 */
[----:B------:R-:W-:Y:S01]  /*1b10*/  CS2R R64, SRZ ;  /* 0x0000000000407805 */ /* 0x000fe2000001ff00 */
[----:B------:R-:W0:Y:S01]  /*1b20*/  LDGDEPBAR ;  /* 0x00000000000079af */ /* 0x000e220000000000 */
[----:B--2---:R-:W-:-:S02]  /*1b30*/  CS2R R50, SRZ ;  /* 0x0000000000327805 */ /* 0x004fc4000001ff00 */
[----:B------:R-:W-:Y:S02]  /*1b40*/  CS2R R66, SRZ ;  /* 0x0000000000427805 */ /* 0x000fe4000001ff00 */
[----:B---3--:R-:W-:Y:S02]  /*1b50*/  CS2R R52, SRZ ;  /* 0x0000000000347805 */ /* 0x008fe4000001ff00 */
[----:B------:R-:W-:Y:S02]  /*1b60*/  CS2R R68, SRZ ;  /* 0x0000000000447805 */ /* 0x000fe4000001ff00 */
[----:B----4-:R-:W-:Y:S02]  /*1b70*/  CS2R R54, SRZ ;  /* 0x0000000000367805 */ /* 0x010fe4000001ff00 */
[----:B------:R-:W-:-:S07]  /*1b80*/  CS2R R70, SRZ ;  /* 0x0000000000467805 */ /* 0x000fce000001ff00 */
.L_x_0:
[----:B------:R-:W1:Y:S01]  /*1b90*/  SHFL.IDX PT, R160, R200, RZ, 0x1f ;  /* 0x00001fffc8a07589 */ /* 0x000e6200000e0000 */
[----:B------:R-:W-:Y:S01]  /*1ba0*/  UIADD3 UR26, UR26, 0x1, URZ ;  /* 0x000000011a1a7890 */ /* 0x000fe2000fffe03f */
[----:B------:R-:W-:-:S04]  /*1bb0*/  DEPBAR.LE SB0, 0x2 ;  /* 0x000080800000791a */ /* 0x000fc80000000000 */
[----:B------:R-:W-:Y:S01]  /*1bc0*/  UISETP.GE.AND UP0, UPT, UR26, 0x3, UPT ;  /* 0x000000031a00788c */ /* 0x000fe2000bf06270 */
[----:B------:R-:W-:Y:S01]  /*1bd0*/  BAR.SYNC.DEFER_BLOCKING 0x0 ;  /* 0x0000000000007b1d */ /* 0x000fe20000010000 */
[----:B------:R-:W-:Y:S01]  /*1be0*/  UIADD3 UR25, UR25, 0x1, URZ ;  /* 0x0000000119197890 */ /* 0x000fe2000fffe03f */
[----:B------:R-:W-:Y:S01]  /*1bf0*/  VIADD R159, R159, 0x40 ;  /* 0x000000409f9f7836 */ /* 0x000fe20000000000 */
[----:B------:R-:W-:Y:S01]  /*1c00*/  USEL UR26, UR26, URZ, !UP0 ;  /* 0x0000003f1a1a7287 */ /* 0x000fe2000c000000 */
[----:B------:R-:W-:Y:S02]  /*1c10*/  IADD3 R162, P2, R153, UR4, RZ ;  /* 0x0000000499a27c10 */ /* 0x000fe4000ff5e0ff */
[----:B------:R-:W-:Y:S01]  /*1c20*/  UMOV UR19, 0x40000040 ;  /* 0x4000004000137882 */ /* 0x000fe20000000000 */
[----:B------:R-:W-:Y:S01]  /*1c30*/  UMOV UR12, 0x4000002 ;  /* 0x04000002000c7882 */ /* 0x000fe20000000000 */
[----:B------:R-:W-:Y:S01]  /*1c40*/  UMOV UR13, 0x40000040 ;  /* 0x40000040000d7882 */ /* 0x000fe20000000000 */
[----:B------:R-:W-:Y:S01]  /*1c50*/  UMOV UR9, 0x40000040 ;  /* 0x4000004000097882 */ /* 0x000fe20000000000 */
[----:B------:R-:W-:Y:S01]  /*1c60*/  UMOV UR20, 0x4000006 ;  /* 0x0400000600147882 */ /* 0x000fe20000000000 */
[----:B------:R-:W-:Y:S01]  /*1c70*/  UMOV UR21, 0x40000040 ;  /* 0x4000004000157882 */ /* 0x000fe20000000000 */
[----:B------:R-:W-:-:S02]  /*1c80*/  ISETP.GE.U32.AND P0, PT, R159, 0xb80, PT ;  /* 0x00000b809f00780c */ /* 0x000fc40003f06070 */
[----:B------:R-:W-:Y:S02]  /*1c90*/  IADD3.X R163, R157, UR5, RZ, P2, !PT ;  /* 0x000000059da37c10 */ /* 0x000fe400097fe4ff */
[----:B------:R-:W-:Y:S02]  /*1ca0*/  IADD3 R166, P2, R21, UR4, RZ ;  /* 0x0000000415a67c10 */ /* 0x000fe4000ff5e0ff */
[----:B-1----:R-:W-:Y:S02]  /*1cb0*/  R2UR UR6, R160 ;  /* 0x00000000a00672ca */ /* 0x002fe400000e0000 */
[----:B------:R-:W-:Y:S02]  /*1cc0*/  IADD3 R160, P1, R154, UR4, RZ ;  /* 0x000000049aa07c10 */ /* 0x000fe4000ff3e0ff */
[----:B------:R-:W-:Y:S01]  /*1cd0*/  IADD3.X R167, R23, UR5, RZ, P2, !PT ;  /* 0x0000000517a77c10 */ /* 0x000fe200097fe4ff */
[----:B------:R-:W-:Y:S01]  /*1ce0*/  WARPGROUP.ARRIVE ;  /* 0x00000000000079c5 */ /* 0x000fe20000000000 */
[----:B------:R-:W-:-:S02]  /*1cf0*/  IADD3.X R161, R158, UR5, RZ, P1, !PT ;  /* 0x000000059ea17c10 */ /* 0x000fc40008ffe4ff */
[----:B------:R-:W-:Y:S02]  /*1d00*/  IADD3 R164, P1, R152, UR4, RZ ;  /* 0x0000000498a47c10 */ /* 0x000fe4000ff3e0ff */
[----:B------:R-:W-:-:S03]  /*1d10*/  IADD3 R170, P2, R17, UR4, RZ ;  /* 0x0000000411aa7c10 */ /* 0x000fc6000ff5e0ff */
[----:B------:R-:W-:Y:S01]  /*1d20*/  USHF.L.U32 UR7, UR6, 0x7, URZ ;  /* 0x0000000706077899 */ /* 0x000fe2000800063f */
[----:B------:R-:W-:Y:S01]  /*1d30*/  IADD3.X R165, R155, UR5, RZ, P1, !PT ;  /* 0x000000059ba57c10 */ /* 0x000fe20008ffe4ff */
[----:B------:R-:W-:Y:S01]  /*1d40*/  ULEA UR6, UR26, UR24, 0xe ;  /* 0x000000181a067291 */ /* 0x000fe2000f8e703f */
[----:B------:R-:W-:Y:S01]  /*1d50*/  IADD3 R168, P1, R20, UR4, RZ ;  /* 0x0000000414a87c10 */ /* 0x000fe2000ff3e0ff */
[----:B------:R-:W-:Y:S01]  /*1d60*/  ULOP3.LUT UR7, UR7, 0x180, URZ, 0xc0, !UPT ;  /* 0x0000018007077892 */ /* 0x000fe2000f8ec03f */
[----:B------:R-:W-:Y:S01]  /*1d70*/  IADD3.X R171, R19, UR5, RZ, P2, !PT ;  /* 0x0000000513ab7c10 */ /* 0x000fe200097fe4ff */
[----:B------:R-:W-:Y:S01]  /*1d80*/  USHF.R.U32.HI UR8, URZ, 0x4, UR6 ;  /* 0x000000043f087899 */ /* 0x000fe20008011606 */
[----:B------:R-:W-:Y:S01]  /*1d90*/  IADD3.X R169, R22, UR5, RZ, P1, !PT ;  /* 0x0000000516a97c10 */ /* 0x000fe20008ffe4ff */
[----:B------:R-:W-:Y:S01]  /*1da0*/  UIADD3 UR6, UR6, 0xc000, URZ ;  /* 0x0000c00006067890 */ /* 0x000fe2000fffe03f */
[----:B------:R-:W-:Y:S01]  /*1db0*/  IADD3 R172, P1, R16, UR4, RZ ;  /* 0x0000000410ac7c10 */ /* 0x000fe2000ff3e0ff */
[----:B------:R-:W-:Y:S01]  /*1dc0*/  ULOP3.LUT UR8, UR8, 0x3fff, URZ, 0xc0, !UPT ;  /* 0x00003fff08087892 */ /* 0x000fe2000f8ec03f */
[----:B------:R-:W-:Y:S01]  /*1dd0*/  IADD3 R174, P4, R176, UR4, RZ ;  /* 0x00000004b0ae7c10 */ /* 0x000fe2000ff9e0ff */
[----:B------:R-:W-:Y:S01]  /*1de0*/  USHF.R.U32.HI UR6, URZ, 0x4, UR6 ;  /* 0x000000043f067899 */ /* 0x000fe20008011606 */
[----:B------:R-:W-:Y:S01]  /*1df0*/  IADD3.X R173, R18, UR5, RZ, P1, !PT ;  /* 0x0000000512ad7c10 */ /* 0x000fe20008ffe4ff */
[----:B------:R-:W-:Y:S01]  /*1e00*/  UIADD3 UR28, UP0, UR7, UR8, URZ ;  /* 0x00000008071c7290 */ /* 0x000fe2000ff1e03f */
[----:B------:R-:W-:Y:S01]  /*1e10*/  IADD3.X R175, R178, UR5, RZ, P4, !PT ;  /* 0x00000005b2af7c10 */ /* 0x000fe2000a7fe4ff */
[----:B------:R-:W-:-:S02]  /*1e20*/  ULOP3.LUT UR6, UR6, 0x3fff, URZ, 0xc0, !UPT ;  /* 0x00003fff06067892 */ /* 0x000fc4000f8ec03f */
[----:B------:R-:W-:Y:S02]  /*1e30*/  UIADD3.X UR29, URZ, URZ, URZ, UP0, !UPT ;  /* 0x0000003f3f1d7290 */ /* 0x000fe400087fe43f */
[----:B------:R-:W-:Y:S02]  /*1e40*/  ULOP3.LUT UR18, UR6, 0x4000000, URZ, 0xfc, !UPT ;  /* 0x0400000006127892 */ /* 0x000fe4000f8efc3f */
[----:B------:R-:W-:Y:S02]  /*1e50*/  ULOP3.LUT UR16, UR28, 0x4000000, URZ, 0xfc, !UPT ;  /* 0x040000001c107892 */ /* 0x000fe4000f8efc3f */
[----:B------:R-:W-:Y:S01]  /*1e60*/  ULOP3.LUT UR17, UR29, 0x40000040, URZ, 0xfc, !UPT ;  /* 0x400000401d117892 */ /* 0x000fe2000f8efc3f */
[----:B------:R-:W-:Y:S01]  /*1e70*/  UMOV UR7, URZ ;  /* 0x0000003f00077c82 */ /* 0x000fe20008000000 */
[----:B------:R-:W-:Y:S01]  /*1e80*/  UMOV UR8, 0x4000004 ;  /* 0x0400000400087882 */ /* 0x000fe20000000000 */
[----:B------:R-:W-:Y:S02]  /*1e90*/  UIADD3.64 UR14, UR6, UR12, URZ ;  /* 0x0000000c060e7297 */ /* 0x000fe4000fffe03f */
[----:B------:R-:W-:-:S02]  /*1ea0*/  UIADD3.64 UR12, UR28, UR12, URZ ;  /* 0x0000000c1c0c7297 */ /* 0x000fc4000fffe03f */
[----:B------:R-:W-:Y:S02]  /*1eb0*/  UIADD3.64 UR10, UR6, UR8, URZ ;  /* 0x00000008060a7297 */ /* 0x000fe4000fffe03f */
[----:B------:R-:W-:Y:S01]  /*1ec0*/  HGMMA.64x128x16.F32.BF16 R88, gdesc[UR16], R88 ;  /* 0x01e00000105879f0 */ /* 0x000fe20008701858 */
[----:B------:R-:W-:Y:S01]  /*1ed0*/  UIADD3.64 UR8, UR28, UR8, URZ ;  /* 0x000000081c087297 */ /* 0x000fe2000fffe03f */
[----:B------:R-:W-:Y:S01]  /*1ee0*/  UMOV UR16, 0x4000200 ;  /* 0x0400020000107882 */ /* 0x000fe20000000000 */
[----:B------:R-:W-:Y:S01]  /*1ef0*/  UMOV UR17, 0x40000040 ;  /* 0x4000004000117882 */ /* 0x000fe20000000000 */
[----:B------:R-:W-:Y:S02]  /*1f00*/  UIADD3.64 UR22, UR6, UR20, URZ ;  /* 0x0000001406167297 */ /* 0x000fe4000fffe03f */
[----:B------:R-:W-:Y:S02]  /*1f10*/  UIADD3.64 UR20, UR28, UR20, URZ ;  /* 0x000000141c147297 */ /* 0x000fe4000fffe03f */
[----:B------:R-:W-:-:S02]  /*1f20*/  UIADD3.64 UR16, UR28, UR16, URZ ;  /* 0x000000101c107297 */ /* 0x000fc4000fffe03f */
[----:B------:R-:W-:-:S04]  /*1f30*/  UISETP.GE.AND UP0, UPT, UR25, 0x3, UPT ;  /* 0x000000031900788c */ /* 0x000fc8000bf06270 */
[----:B------:R-:W-:-:S04]  /*1f40*/  USEL UR25, UR25, URZ, !UP0 ;  /* 0x0000003f19197287 */ /* 0x000fc8000c000000 */
[----:B------:R-:W-:-:S06]  /*1f50*/  ULEA UR6, UR25, UR24, 0xe ;  /* 0x0000001819067291 */ /* 0x000fcc000f8e703f */
[----:B------:R-:W-:Y:S02]  /*1f60*/  LEA R177, R13, UR6, 0x1 ;  /* 0x000000060db17c11 */ /* 0x000fe4000f8e08ff */
[----:B------:R-:W-:Y:S02]  /*1f70*/  LEA R179, R6, UR6, 0x1 ;  /* 0x0000000606b37c11 */ /* 0x000fe4000f8e08ff */
[----:B------:R-:W-:Y:S02]  /*1f80*/  LEA R181, R7, UR6, 0x1 ;  /* 0x0000000607b57c11 */ /* 0x000fe4000f8e08ff */
[----:B------:R-:W-:Y:S02]  /*1f90*/  LEA R183, R8, UR6, 0x1 ;  /* 0x0000000608b77c11 */ /* 0x000fe4000f8e08ff */
[----:B------:R-:W-:Y:S02]  /*1fa0*/  LEA R185, R9, UR6, 0x1 ;  /* 0x0000000609b97c11 */ /* 0x000fe4000f8e08ff */
[----:B------:R-:W-:-:S02]  /*1fb0*/  LEA R187, R10, UR6, 0x1 ;  /* 0x000000060abb7c11 */ /* 0x000fc4000f8e08ff */
[----:B------:R-:W-:Y:S02]  /*1fc0*/  LEA R189, R11, UR6, 0x1 ;  /* 0x000000060bbd7c11 */ /* 0x000fe4000f8e08ff */
[----:B------:R-:W-:Y:S01]  /*1fd0*/  LEA R191, R12, UR6, 0x1 ;  /* 0x000000060cbf7c11 */ /* 0x000fe2000f8e08ff */
[----:B------:R-:W-:Y:S01]  /*1fe0*/  HGMMA.64x128x16.F32.BF16 R88, gdesc[UR12], R88 ;  /* 0x01e000000c5879f0 */ /* 0x000fe20008701858 */
[----:B------:R-:W-:Y:S01]  /*1ff0*/  UMOV UR12, 0x4000202 ;  /* 0x04000202000c7882 */ /* 0x000fe20000000000 */
[----:B------:R-:W-:Y:S02]  /*2000*/  UMOV UR13, 0x40000040 ;  /* 0x40000040000d7882 */ /* 0x000fe40000000000 */
[----:B------:R-:W-:-:S08]  /*2010*/  UIADD3.64 UR12, UR28, UR12, URZ ;  /* 0x0000000c1c0c7297 */ /* 0x000fd0000fffe03f */
[----:B------:R-:W-:Y:S01]  /*2020*/  HGMMA.64x128x16.F32.BF16 R88, gdesc[UR8], R88 ;  /* 0x01e00000085879f0 */ /* 0x000fe20008701858 */
[----:B------:R-:W-:Y:S01]  /*2030*/  UMOV UR8, 0x4000204 ;  /* 0x0400020400087882 */ /* 0x000fe20000000000 */
[----:B------:R-:W-:Y:S02]  /*2040*/  UMOV UR9, 0x40000040 ;  /* 0x4000004000097882 */ /* 0x000fe40000000000 */
[----:B------:R-:W-:-:S08]  /*2050*/  UIADD3.64 UR8, UR28, UR8, URZ ;  /* 0x000000081c087297 */ /* 0x000fd0000fffe03f */
[----:B------:R-:W-:-:S12]  /*2060*/  HGMMA.64x128x16.F32.BF16 R88, gdesc[UR20], R88 ;  /* 0x01e00000145879f0 */ /* 0x000fd80008701858 */
[----:B------:R-:W-:Y:S01]  /*2070*/  HGMMA.64x128x16.F32.BF16 R24, gdesc[UR16], R24 ;  /* 0x01e00000101879f0 */ /* 0x000fe20008701818 */
[----:B------:R-:W-:Y:S01]  /*2080*/  UMOV UR20, 0x4000206 ;  /* 0x0400020600147882 */ /* 0x000fe20000000000 */
[----:B------:R-:W-:Y:S02]  /*2090*/  UMOV UR21, 0x40000040 ;  /* 0x4000004000157882 */ /* 0x000fe40000000000 */
[----:B------:R-:W-:-:S08]  /*20a0*/  UIADD3.64 UR20, UR28, UR20, URZ ;  /* 0x000000141c147297 */ /* 0x000fd0000fffe03f */
[----:B------:R-:W-:-:S12]  /*20b0*/  HGMMA.64x128x16.F32.BF16 R24, gdesc[UR12], R24 ;  /* 0x01e000000c1879f0 */ /* 0x000fd80008701818 */
[----:B------:R-:W-:-:S12]  /*20c0*/  HGMMA.64x128x16.F32.BF16 R24, gdesc[UR8], R24 ;  /* 0x01e00000081879f0 */ /* 0x000fd80008701818 */
[----:B------:R-:W-:Y:S03]  /*20d0*/  HGMMA.64x128x16.F32.BF16 R24, gdesc[UR20], R24, gsb0 ;  /* 0x01e00000141879f0 */ /* 0x000fe60008001818 */
[----:B------:R-:W-:Y:S02]  /*20e0*/  WARPGROUP.DEPBAR.LE gsb0, 0x1 ;  /* 0x00008000000079c5 */ /* 0x000fe40000010100 */
[----:B------:R-:W-:Y:S06]  /*20f0*/  BAR.SYNC.DEFER_BLOCKING 0x0 ;  /* 0x0000000000007b1d */ /* 0x000fec0000010000 */
[----:B------:R-:W-:Y:S01]  /*2100*/  @!PT LDS RZ, [RZ] ;  /* 0x00000000fffff984 */ /* 0x000fe20000000800 */
[----:B------:R-:W-:Y:S01]  /*2110*/  @!PT LDS RZ, [RZ] ;  /* 0x00000000fffff984 */ /* 0x000fe20000000800 */
[----:B------:R-:W-:Y:S01]  /*2120*/  @!PT LDS RZ, [RZ] ;  /* 0x00000000fffff984 */ /* 0x000fe20000000800 */
[----:B------:R-:W-:Y:S04]  /*2130*/  LDGSTS.E.BYPASS.128 [R177], desc[UR30][R160.64], !P0 ;  /* 0x00000000a0b17fae */ /* 0x000fe8000c101c5e */
[----:B------:R1:W-:Y:S04]  /*2140*/  LDGSTS.E.BYPASS.128 [R179], desc[UR30][R162.64], !P0 ;  /* 0x00000000a2b37fae */ /* 0x0003e8000c101c5e */
[----:B------:R2:W-:Y:S04]  /*2150*/  LDGSTS.E.BYPASS.128 [R181], desc[UR30][R164.64], !P0 ;  /* 0x00000000a4b57fae */ /* 0x0005e8000c101c5e */
[----:B------:R3:W-:Y:S01]  /*2160*/  LDGSTS.E.BYPASS.128 [R183], desc[UR30][R166.64], !P0 ;  /* 0x00000000a6b77fae */ /* 0x0007e2000c101c5e */
[----:B-1----:R-:W-:-:S03]  /*2170*/  IADD3 R162, P2, R14, UR4, RZ ;  /* 0x000000040ea27c10 */ /* 0x002fc6000ff5e0ff */
[----:B------:R1:W-:Y:S01]  /*2180*/  LDGSTS.E.BYPASS.128 [R185], desc[UR30][R168.64], !P0 ;  /* 0x00000000a8b97fae */ /* 0x0003e2000c101c5e */
[----:B--2---:R-:W-:-:S03]  /*2190*/  IADD3 R164, P1, R198, UR4, RZ ;  /* 0x00000004c6a47c10 */ /* 0x004fc6000ff3e0ff */
[----:B------:R2:W-:Y:S01]  /*21a0*/  LDGSTS.E.BYPASS.128 [R187], desc[UR30][R170.64], !P0 ;  /* 0x00000000aabb7fae */ /* 0x0005e2000c101c5e */
[----:B------:R-:W-:Y:S02]  /*21b0*/  IADD3.X R163, R15, UR5, RZ, P2, !PT ;  /* 0x000000050fa37c10 */ /* 0x000fe400097fe4ff */
[----:B---3--:R-:W-:Y:S01]  /*21c0*/  IADD3 R166, P2, R196, UR4, RZ ;  /* 0x00000004c4a67c10 */ /* 0x008fe2000ff5e0ff */
[----:B------:R3:W-:Y:S01]  /*21d0*/  LDGSTS.E.BYPASS.128 [R189], desc[UR30][R172.64], !P0 ;  /* 0x00000000acbd7fae */ /* 0x0007e2000c101c5e */
[----:B------:R-:W-:Y:S02]  /*21e0*/  IADD3.X R165, R199, UR5, RZ, P1, !PT ;  /* 0x00000005c7a57c10 */ /* 0x000fe40008ffe4ff */
[----:B------:R-:W-:Y:S01]  /*21f0*/  IADD3.X R167, R197, UR5, RZ, P2, !PT ;  /* 0x00000005c5a77c10 */ /* 0x000fe200097fe4ff */
[----:B------:R4:W-:Y:S01]  /*2200*/  LDGSTS.E.BYPASS.128 [R191], desc[UR30][R162.64], !P0 ;  /* 0x00000000a2bf7fae */ /* 0x0009e2000c101c5e */
[----:B-1----:R-:W-:Y:S02]  /*2210*/  IADD3 R168, P1, R194, UR4, RZ ;  /* 0x00000004c2a87c10 */ /* 0x002fe4000ff3e0ff */
[----:B------:R-:W-:Y:S01]  /*2220*/  IADD3 R160, P2, R192, UR4, RZ ;  /* 0x00000004c0a07c10 */ /* 0x000fe2000ff5e0ff */
[----:B------:R-:W0:Y:S01]  /*2230*/  LDGDEPBAR ;  /* 0x00000000000079af */ /* 0x000e220000000000 */
[----:B------:R-:W-:-:S02]  /*2240*/  IADD3.X R169, R195, UR5, RZ, P1, !PT ;  /* 0x00000005c3a97c10 */ /* 0x000fc40008ffe4ff */
[----:B--2---:R-:W-:Y:S01]  /*2250*/  IADD3 R170, P1, R188, UR4, RZ ;  /* 0x00000004bcaa7c10 */ /* 0x004fe2000ff3e0ff */
[----:B------:R1:W-:Y:S01]  /*2260*/  LDGSTS.E.BYPASS.128 [R177+0xc000], desc[UR30][R164.64], !P0 ;  /* 0x0c000000a4b17fae */ /* 0x0003e2000c101c5e */
[----:B------:R-:W-:Y:S02]  /*2270*/  IADD3.X R161, R193, UR5, RZ, P2, !PT ;  /* 0x00000005c1a17c10 */ /* 0x000fe400097fe4ff */
[----:B---3--:R-:W-:Y:S01]  /*2280*/  IADD3 R172, P3, R180, UR4, RZ ;  /* 0x00000004b4ac7c10 */ /* 0x008fe2000ff7e0ff */
[----:B------:R1:W-:Y:S01]  /*2290*/  LDGSTS.E.BYPASS.128 [R179+0xc000], desc[UR30][R166.64], !P0 ;  /* 0x0c000000a6b37fae */ /* 0x0003e2000c101c5e */
[----:B----4-:R-:W-:Y:S01]  /*22a0*/  IADD3 R162, P2, R184, UR4, RZ ;  /* 0x00000004b8a27c10 */ /* 0x010fe2000ff5e0ff */
[----:B------:R-:W-:Y:S01]  /*22b0*/  UIADD3 UR4, UP0, UR4, 0x80, URZ ;  /* 0x0000008004047890 */ /* 0x000fe2000ff1e03f */
[----:B------:R-:W-:Y:S01]  /*22c0*/  IADD3.X R171, R190, UR5, RZ, P1, !PT ;  /* 0x00000005beab7c10 */ /* 0x000fe20008ffe4ff */
[----:B------:R1:W-:Y:S01]  /*22d0*/  LDGSTS.E.BYPASS.128 [R181+0xc000], desc[UR30][R168.64], !P0 ;  /* 0x0c000000a8b57fae */ /* 0x0003e2000c101c5e */
[----:B------:R-:W-:-:S02]  /*22e0*/  IADD3.X R163, R186, UR5, RZ, P2, !PT ;  /* 0x00000005baa37c10 */ /* 0x000fc400097fe4ff */
[----:B------:R-:W-:Y:S01]  /*22f0*/  IADD3.X R173, R182, UR5, RZ, P3, !PT ;  /* 0x00000005b6ad7c10 */ /* 0x000fe20009ffe4ff */
[----:B------:R1:W-:Y:S01]  /*2300*/  LDGSTS.E.BYPASS.128 [R183+0xc000], desc[UR30][R160.64], !P0 ;  /* 0x0c000000a0b77fae */ /* 0x0003e2000c101c5e */
[----:B------:R-:W-:-:S03]  /*2310*/  UIADD3.X UR5, URZ, UR5, URZ, UP0, !UPT ;  /* 0x000000053f057290 */ /* 0x000fc600087fe43f */
[----:B------:R1:W-:Y:S04]  /*2320*/  LDGSTS.E.BYPASS.128 [R185+0xc000], desc[UR30][R170.64], !P0 ;  /* 0x0c000000aab97fae */ /* 0x0003e8000c101c5e */
[----:B------:R1:W-:Y:S04]  /*2330*/  LDGSTS.E.BYPASS.128 [R187+0xc000], desc[UR30][R162.64], !P0 ;  /* 0x0c000000a2bb7fae */ /* 0x0003e8000c101c5e */
[----:B------:R1:W-:Y:S04]  /*2340*/  LDGSTS.E.BYPASS.128 [R189+0xc000], desc[UR30][R172.64], !P0 ;  /* 0x0c000000acbd7fae */ /* 0x0003e8000c101c5e */
[----:B------:R1:W-:Y:S01]  /*2350*/  LDGSTS.E.BYPASS.128 [R191+0xc000], desc[UR30][R174.64], !P0 ;  /* 0x0c000000aebf7fae */ /* 0x0003e2000c101c5e */
[----:B------:R-:W-:-:S03]  /*2360*/  ISETP.GE.U32.AND P0, PT, R159, 0xbc0, PT ;  /* 0x00000bc09f00780c */ /* 0x000fc60003f06070 */
[----:B------:R-:W0:Y:S10]  /*2370*/  LDGDEPBAR ;  /* 0x00000000000079af */ /* 0x000e340000000000 */
[----:B-1----:R-:W-:Y:S05]  /*2380*/  @!P0 BRA `(.L_x_0) ;  /* 0xfffffff800008947 */ /* 0x002fea000383ffff */
[----:B------:R-:W-:Y:S02]  /*2390*/  WARPGROUP.DEPBAR.LE gsb0, 0x0 ;  /* 0x00008000000079c5 */ /* 0x000fe40000010000 */
[----:B------:R-:W-:Y:S01]  /*23a0*/  LOP3.LUT R156, R156, 0x3, RZ, 0xc0, !PT ;  /* 0x000000039c9c7812 */ /* 0x000fe200078ec0ff */
[----:B------:R-:W-:-:S04]  /*23b0*/  DEPBAR.LE SB0, 0x0 ;  /* 0x000080000000791a */ /* 0x000fc80000000000 */
[--C-:B------:R-:W-:Y:S01]  /*23c0*/  SHF.R.U32.HI R6, RZ, 0x2, R2.reuse ;  /* 0x00000002ff067819 */ /* 0x100fe20000011602 */
[----:B------:R-:W-:Y:S01]  /*23d0*/  IMAD.SHL.U32 R7, R156, 0x10, RZ ;  /* 0x000000109c077824 */ /* 0x000fe200078e00ff */
[----:B------:R-:W-:Y:S01]  /*23e0*/  SHF.R.U32.HI R8, RZ, 0x4, R2 ;  /* 0x00000004ff087819 */ /* 0x000fe20000011602 */
[----:B------:R-:W-:Y:S01]  /*23f0*/  IMAD.SHL.U32 R2, R2, 0x2, RZ ;  /* 0x0000000202027824 */ /* 0x000fe200078e00ff */
[----:B------:R-:W-:Y:S01]  /*2400*/  SGXT.U32 R6, R6, 0x3 ;  /* 0x000000030606781a */ /* 0x000fe20000000000 */
[----:B------:R-:W-:Y:S01]  /*2410*/  IMAD.SHL.U32 R11, R156, 0x2, RZ ;  /* 0x000000029c0b7824 */ /* 0x000fe200078e00ff */
[----:B------:R-:W-:Y:S01]  /*2420*/  F2FP.BF16.F32.PACK_AB R89, R89, R88 ;  /* 0x000000585959723e */ /* 0x000fe200000010ff */
[----:B------:R-:W1:Y:S01]  /*2430*/  LDC.64 R16, c[0x0][0x220] ;  /* 0x00008800ff107b82 */ /* 0x000e620000000a00 */
[----:B------:R-:W-:Y:S02]  /*2440*/  LOP3.LUT R13, R7, R6, RZ, 0xfc, !PT ;  /* 0x00000006070d7212 */ /* 0x000fe400078efcff */
[----:B------:R-:W-:-:S02]  /*2450*/  LOP3.LUT R2, R2, 0x6, RZ, 0xc0, !PT ;  /* 0x0000000602027812 */ /* 0x000fc400078ec0ff */
[----:B------:R-:W-:Y:S02]  /*2460*/  F2FP.BF16.F32.PACK_AB R91, R91, R90 ;  /* 0x0000005a5b5b723e */ /* 0x000fe400000010ff */
[----:B------:R-:W-:Y:S01]  /*2470*/  F2FP.BF16.F32.PACK_AB R93, R93, R92 ;  /* 0x0000005c5d5d723e */ /* 0x000fe200000010ff */
[----:B------:R-:W-:Y:S01]  /*2480*/  IMAD R2, R13, 0x88, R2 ;  /* 0x000000880d027824 */ /* 0x000fe200078e0202 */
[----:B------:R-:W-:Y:S02]  /*2490*/  F2FP.BF16.F32.PACK_AB R95, R95, R94 ;  /* 0x0000005e5f5f723e */ /* 0x000fe400000010ff */
[----:B------:R-:W-:Y:S02]  /*24a0*/  F2FP.BF16.F32.PACK_AB R97, R97, R96 ;  /* 0x000000606161723e */ /* 0x000fe400000010ff */
[----:B------:R-:W-:Y:S02]  /*24b0*/  F2FP.BF16.F32.PACK_AB R99, R99, R98 ;  /* 0x000000626363723e */ /* 0x000fe400000010ff */
[----:B------:R-:W-:-:S02]  /*24c0*/  F2FP.BF16.F32.PACK_AB R101, R101, R100 ;  /* 0x000000646565723e */ /* 0x000fc400000010ff */
[----:B------:R-:W-:Y:S02]  /*24d0*/  F2FP.BF16.F32.PACK_AB R103, R103, R102 ;  /* 0x000000666767723e */ /* 0x000fe400000010ff */
[----:B------:R-:W-:Y:S02]  /*24e0*/  F2FP.BF16.F32.PACK_AB R105, R105, R104 ;  /* 0x000000686969723e */ /* 0x000fe400000010ff */
        /* <DEDUP_REMOVED lines=23> */
[----:B------:R-:W-:Y:S01]  /*2660*/  LEA R2, R2, UR24, 0x1 ;  /* 0x0000001802027c11 */ /* 0x000fe2000f8e08ff */
[----:B------:R-:W-:Y:S01]  /*2670*/  BAR.SYNC.DEFER_BLOCKING 0x0 ;  /* 0x0000000000007b1d */ /* 0x000fe20000010000 */
[----:B------:R-:W-:Y:S02]  /*2680*/  LOP3.LUT R18, R4, 0x78, R5, 0xf8, !PT ;  /* 0x0000007804127812 */ /* 0x000fe400078ef805 */
[----:B------:R-:W-:Y:S02]  /*2690*/  SGXT.U32 R4, R8, 0x1 ;  /* 0x000000010804781a */ /* 0x000fe40000000000 */
[----:B------:R-:W-:Y:S02]  /*26a0*/  LOP3.LUT R5, R5, 0x78, RZ, 0xc0, !PT ;  /* 0x0000007805057812 */ /* 0x000fe400078ec0ff */
[----:B------:R-:W-:-:S02]  /*26b0*/  LOP3.LUT R4, R11, R4, RZ, 0xfc, !PT ;  /* 0x000000040b047212 */ /* 0x000fc400078efcff */
[C---:B------:R-:W-:Y:S02]  /*26c0*/  LOP3.LUT R7, R3.reuse, 0x8, RZ, 0xfc, !PT ;  /* 0x0000000803077812 */ /* 0x040fe400078efcff */
[----:B------:R-:W-:Y:S01]  /*26d0*/  ISETP.GE.AND P0, PT, R18, 0xc00, PT ;  /* 0x00000c001200780c */ /* 0x000fe20003f06270 */
[----:B------:R-:W-:Y:S01]  /*26e0*/  IMAD R4, R4, 0x88, R5 ;  /* 0x0000008804047824 */ /* 0x000fe200078e0205 */
[----:B------:R-:W-:Y:S02]  /*26f0*/  LOP3.LUT R9, R3, 0x10, RZ, 0xfc, !PT ;  /* 0x0000001003097812 */ /* 0x000fe400078efcff */
[-C--:B------:R-:W-:Y:S02]  /*2700*/  ISETP.LT.AND P2, PT, R7, R0.reuse, !P0 ;  /* 0x000000000700720c */ /* 0x080fe40004741270 */
[----:B------:R-:W-:Y:S02]  /*2710*/  ISETP.LT.AND P1, PT, R9, R0, !P0 ;  /* 0x000000000900720c */ /* 0x000fe40004721270 */
[----:B------:R-:W-:-:S02]  /*2720*/  F2FP.BF16.F32.PACK_AB R27, R27, R26 ;  /* 0x0000001a1b1b723e */ /* 0x000fc400000010ff */
[C---:B------:R-:W-:Y:S02]  /*2730*/  LOP3.LUT R7, R3.reuse, 0x18, RZ, 0xfc, !PT ;  /* 0x0000001803077812 */ /* 0x040fe400078efcff */
[C---:B------:R-:W-:Y:S01]  /*2740*/  LOP3.LUT R9, R3.reuse, 0x20, RZ, 0xfc, !PT ;  /* 0x0000002003097812 */ /* 0x040fe200078efcff */
[----:B------:R-:W-:Y:S01]  /*2750*/  STS [R2], R89 ;  /* 0x0000005902007388 */ /* 0x000fe20000000800 */
[----:B------:R-:W-:Y:S02]  /*2760*/  LOP3.LUT R11, R3, 0x28, RZ, 0xfc, !PT ;  /* 0x00000028030b7812 */ /* 0x000fe400078efcff */
[----:B------:R-:W-:Y:S01]  /*2770*/  LEA R26, R4, UR24, 0x1 ;  /* 0x00000018041a7c11 */ /* 0x000fe2000f8e08ff */
[----:B------:R-:W-:Y:S01]  /*2780*/  STS [R2+0x880], R91 ;  /* 0x0008805b02007388 */ /* 0x000fe20000000800 */
[----:B------:R-:W-:Y:S02]  /*2790*/  F2FP.BF16.F32.PACK_AB R19, R33, R32 ;  /* 0x000000202113723e */ /* 0x000fe400000010ff */
[----:B------:R-:W-:Y:S01]  /*27a0*/  F2FP.BF16.F32.PACK_AB R21, R35, R34 ;  /* 0x000000222315723e */ /* 0x000fe200000010ff */
[----:B------:R-:W-:Y:S01]  /*27b0*/  STS [R2+0x10], R93 ;  /* 0x0000105d02007388 */ /* 0x000fe20000000800 */
[----:B------:R-:W-:-:S02]  /*27c0*/  F2FP.BF16.F32.PACK_AB R23, R37, R36 ;  /* 0x000000242517723e */ /* 0x000fc400000010ff */
[----:B------:R-:W-:Y:S01]  /*27d0*/  F2FP.BF16.F32.PACK_AB R153, R39, R38 ;  /* 0x000000262799723e */ /* 0x000fe200000010ff */
[----:B------:R-:W-:Y:S01]  /*27e0*/  STS [R2+0x890], R95 ;  /* 0x0008905f02007388 */ /* 0x000fe20000000800 */
[----:B------:R-:W-:Y:S02]  /*27f0*/  F2FP.BF16.F32.PACK_AB R155, R41, R40 ;  /* 0x00000028299b723e */ /* 0x000fe400000010ff */
[----:B------:R-:W-:Y:S01]  /*2800*/  F2FP.BF16.F32.PACK_AB R157, R43, R42 ;  /* 0x0000002a2b9d723e */ /* 0x000fe200000010ff */
[----:B------:R-:W-:Y:S01]  /*2810*/  STS [R2+0x20], R97 ;  /* 0x0000206102007388 */ /* 0x000fe20000000800 */
[----:B------:R-:W-:Y:S02]  /*2820*/  F2FP.BF16.F32.PACK_AB R159, R45, R44 ;  /* 0x0000002c2d9f723e */ /* 0x000fe400000010ff */
[----:B------:R-:W-:Y:S01]  /*2830*/  F2FP.BF16.F32.PACK_AB R161, R47, R46 ;  /* 0x0000002e2fa1723e */ /* 0x000fe200000010ff */
[----:B------:R-:W-:Y:S01]  /*2840*/  STS [R2+0x8a0], R99 ;  /* 0x0008a06302007388 */ /* 0x000fe20000000800 */
[----:B------:R-:W-:-:S02]  /*2850*/  F2FP.BF16.F32.PACK_AB R163, R49, R48 ;  /* 0x0000003031a3723e */ /* 0x000fc400000010ff */
[----:B------:R-:W-:Y:S01]  /*2860*/  F2FP.BF16.F32.PACK_AB R165, R51, R50 ;  /* 0x0000003233a5723e */ /* 0x000fe200000010ff */
[----:B------:R-:W-:Y:S01]  /*2870*/  STS [R2+0x30], R101 ;  /* 0x0000306502007388 */ /* 0x000fe20000000800 */
[-C--:B------:R-:W-:Y:S02]  /*2880*/  ISETP.LT.AND P6, PT, R7, R0.reuse, !P0 ;  /* 0x000000000700720c */ /* 0x080fe400047c1270 */
[-C--:B------:R-:W-:Y:S01]  /*2890*/  ISETP.LT.AND P5, PT, R9, R0.reuse, !P0 ;  /* 0x000000000900720c */ /* 0x080fe200047a1270 */
[----:B------:R-:W-:Y:S01]  /*28a0*/  STS [R2+0x8b0], R103 ;  /* 0x0008b06702007388 */ /* 0x000fe20000000800 */
[----:B------:R-:W-:Y:S02]  /*28b0*/  ISETP.LT.AND P4, PT, R11, R0, !P0 ;  /* 0x000000000b00720c */ /* 0x000fe40004781270 */
        /* <DEDUP_REMOVED lines=32> */
[----:B------:R-:W-:-:S03]  /*2ac0*/  ISETP.LT.AND P3, PT, R3, R0, !P0 ;  /* 0x000000000300720c */ /* 0x000fc60004761270 */
[----:B------:R-:W-:Y:S04]  /*2ad0*/  STS [R2+0x910], R127 ;  /* 0x0009107f02007388 */ /* 0x000fe80000000800 */
        /* <DEDUP_REMOVED lines=11> */
[----:B------:R-:W-:Y:S01]  /*2b90*/  STS [R2+0x970], R151 ;  /* 0x0009709702007388 */ /* 0x000fe20000000800 */
[----:B------:R-:W-:Y:S06]  /*2ba0*/  BAR.SYNC.DEFER_BLOCKING 0x0 ;  /* 0x0000000000007b1d */ /* 0x000fec0000010000 */
[----:B------:R-:W2:Y:S04]  /*2bb0*/  LDS.128 R32, [R26] ;  /* 0x000000001a207984 */ /* 0x000ea80000000c00 */
[----:B------:R-:W3:Y:S04]  /*2bc0*/  LDS.128 R36, [R26+0x880] ;  /* 0x000880001a247984 */ /* 0x000ee80000000c00 */
[----:B------:R-:W4:Y:S04]  /*2bd0*/  LDS.128 R40, [R26+0x1100] ;  /* 0x001100001a287984 */ /* 0x000f280000000c00 */
[----:B------:R-:W5:Y:S04]  /*2be0*/  LDS.128 R44, [R26+0x1980] ;  /* 0x001980001a2c7984 */ /* 0x000f680000000c00 */
[----:B------:R-:W1:Y:S04]  /*2bf0*/  LDS.128 R48, [R26+0x2200] ;  /* 0x002200001a307984 */ /* 0x000e680000000c00 */
[----:B------:R-:W1:Y:S04]  /*2c00*/  LDS.128 R12, [R26+0x2a80] ;  /* 0x002a80001a0c7984 */ /* 0x000e680000000c00 */
[----:B------:R-:W2:Y:S04]  /*2c10*/  LDS.128 R8, [R26+0x3300] ;  /* 0x003300001a087984 */ /* 0x000ea80000000c00 */
[----:B------:R-:W2:Y:S01]  /*2c20*/  LDS.128 R4, [R26+0x3b80] ;  /* 0x003b80001a047984 */ /* 0x000ea20000000c00 */
[----:B------:R-:W-:Y:S06]  /*2c30*/  BAR.SYNC.DEFER_BLOCKING 0x0 ;  /* 0x0000000000007b1d */ /* 0x000fec0000010000 */
[----:B------:R3:W-:Y:S04]  /*2c40*/  STS [R2], R25 ;  /* 0x0000001902007388 */ /* 0x0007e80000000800 */
[----:B------:R-:W-:Y:S04]  /*2c50*/  STS [R2+0x880], R27 ;  /* 0x0008801b02007388 */ /* 0x000fe80000000800 */
[----:B------:R4:W-:Y:S01]  /*2c60*/  STS [R2+0x10], R29 ;  /* 0x0000101d02007388 */ /* 0x0009e20000000800 */
[----:B---3--:R-:W-:-:S03]  /*2c70*/  LOP3.LUT R25, R3, 0x38, RZ, 0xfc, !PT ;  /* 0x0000003803197812 */ /* 0x008fc600078efcff */
[----:B------:R3:W-:Y:S04]  /*2c80*/  STS [R2+0x890], R31 ;  /* 0x0008901f02007388 */ /* 0x0007e80000000800 */
[----:B------:R1:W-:Y:S01]  /*2c90*/  STS [R2+0x20], R19 ;  /* 0x0000201302007388 */ /* 0x0003e20000000800 */
[----:B----4-:R-:W-:-:S03]  /*2ca0*/  IMAD R29, R3, 0xc00, R18 ;  /* 0x00000c00031d7824 */ /* 0x010fc600078e0212 */
[----:B------:R4:W-:Y:S01]  /*2cb0*/  STS [R2+0x8a0], R21 ;  /* 0x0008a01502007388 */ /* 0x0009e20000000800 */
[----:B------:R-:W-:-:S03]  /*2cc0*/  VIADD R27, R29, 0x12000 ;  /* 0x000120001d1b7836 */ /* 0x000fc60000000000 */
[----:B------:R2:W-:Y:S01]  /*2cd0*/  STS [R2+0x30], R23 ;  /* 0x0000301702007388 */ /* 0x0005e20000000800 */
[C---:B---3--:R-:W-:Y:S02]  /*2ce0*/  VIADD R31, R29.reuse, 0x18000 ;  /* 0x000180001d1f7836 */ /* 0x048fe40000000000 */
[C-C-:B-1----:R-:W-:Y:S01]  /*2cf0*/  IMAD.WIDE R18, R29.reuse, 0x2, R16.reuse ;  /* 0x000000021d127825 */ /* 0x142fe200078e0210 */
[----:B------:R-:W-:Y:S03]  /*2d00*/  STS [R2+0x8b0], R153 ;  /* 0x0008b09902007388 */ /* 0x000fe60000000800 */
[----:B----4-:R-:W-:Y:S01]  /*2d10*/  VIADD R21, R29, 0x6000 ;  /* 0x000060001d157836 */ /* 0x010fe20000000000 */
[----:B------:R-:W-:Y:S01]  /*2d20*/  STS [R2+0x40], R155 ;  /* 0x0000409b02007388 */ /* 0x000fe20000000800 */
[----:B--2---:R-:W-:Y:S02]  /*2d30*/  LOP3.LUT R23, R3, 0x30, RZ, 0xfc, !PT ;  /* 0x0000003003177812 */ /* 0x004fe400078efcff */
[----:B------:R-:W-:Y:S01]  /*2d40*/  IMAD.WIDE R20, R21, 0x2, R16 ;  /* 0x0000000215147825 */ /* 0x000fe200078e0210 */
        /* <DEDUP_REMOVED lines=24> */
[----:B------:R-:W1:Y:S04]  /*2ed0*/  LDS.128 R52, [R26] ;  /* 0x000000001a347984 */ /* 0x000e680000000c00 */
[----:B------:R2:W-:Y:S01]  /*2ee0*/  @P3 STG.E.128 desc[UR30][R18.64], R32 ;  /* 0x0000002012003986 */ /* 0x0005e2000c101d1e */
[----:B------:R-:W-:Y:S01]  /*2ef0*/  ISETP.LT.AND P3, PT, R23, R0, !P0 ;  /* 0x000000001700720c */ /* 0x000fe20004761270 */
[----:B------:R-:W-:-:S02]  /*2f00*/  VIADD R23, R29, 0xc000 ;  /* 0x0000c0001d177836 */ /* 0x000fc40000000000 */
[----:B------:R-:W3:Y:S02]  /*2f10*/  LDS.128 R56, [R26+0x880] ;  /* 0x000880001a387984 */ /* 0x000ee40000000c00 */
[--C-:B------:R-:W-:Y:S02]  /*2f20*/  IMAD.WIDE R22, R23, 0x2, R16.reuse ;  /* 0x0000000217167825 */ /* 0x100fe400078e0210 */
[----:B------:R4:W-:Y:S01]  /*2f30*/  @P2 STG.E.128 desc[UR30][R20.64], R36 ;  /* 0x0000002414002986 */ /* 0x0009e2000c101d1e */
[----:B------:R-:W-:Y:S02]  /*2f40*/  ISETP.LT.AND P2, PT, R25, R0, !P0 ;  /* 0x000000001900720c */ /* 0x000fe40004741270 */
[----:B------:R-:W-:Y:S01]  /*2f50*/  LOP3.LUT R25, R3, 0x40, RZ, 0xfc, !PT ;  /* 0x0000004003197812 */ /* 0x000fe200078efcff */
[----:B------:R-:W3:Y:S04]  /*2f60*/  LDS.128 R32, [R26+0x1100] ;  /* 0x001100001a207984 */ /* 0x000ee80000000c00 */
[----:B------:R-:W3:Y:S01]  /*2f70*/  LDS.128 R36, [R26+0x1980] ;  /* 0x001980001a247984 */ /* 0x000ee20000000c00 */
[----:B--2---:R-:W-:Y:S01]  /*2f80*/  IMAD.WIDE R18, R27, 0x2, R16 ;  /* 0x000000021b127825 */ /* 0x004fe200078e0210 */
[----:B------:R-:W-:-:S02]  /*2f90*/  LOP3.LUT R27, R3, 0x48, RZ, 0xfc, !PT ;  /* 0x00000048031b7812 */ /* 0x000fc400078efcff */
[----:B------:R-:W2:Y:S04]  /*2fa0*/  LDS.128 R60, [R26+0x2200] ;  /* 0x002200001a3c7984 */ /* 0x000ea80000000c00 */
[----:B------:R1:W-:Y:S01]  /*2fb0*/  @P1 STG.E.128 desc[UR30][R22.64], R40 ;  /* 0x0000002816001986 */ /* 0x0003e2000c101d1e */
[----:B------:R-:W-:Y:S01]  /*2fc0*/  ISETP.LT.AND P1, PT, R25, R0, !P0 ;  /* 0x000000001900720c */ /* 0x000fe20004721270 */
[----:B----4-:R-:W-:Y:S01]  /*2fd0*/  IMAD.WIDE R20, R31, 0x2, R16 ;  /* 0x000000021f147825 */ /* 0x010fe200078e0210 */
[----:B------:R-:W-:Y:S01]  /*2fe0*/  LOP3.LUT R25, R3, 0x50, RZ, 0xfc, !PT ;  /* 0x0000005003197812 */ /* 0x000fe200078efcff */
[----:B------:R-:W4:Y:S02]  /*2ff0*/  LDS.128 R64, [R26+0x2a80] ;  /* 0x002a80001a407984 */ /* 0x000f240000000c00 */
[----:B------:R-:W-:-:S02]  /*3000*/  VIADD R31, R29, 0x2a000 ;  /* 0x0002a0001d1f7836 */ /* 0x000fc40000000000 */
[----:B------:R-:W2:Y:S04]  /*3010*/  LDS.128 R40, [R26+0x3300] ;  /* 0x003300001a287984 */ /* 0x000ea80000000c00 */
[----:B-----5:R5:W-:Y:S01]  /*3020*/  @P6 STG.E.128 desc[UR30][R18.64], R44 ;  /* 0x0000002c12006986 */ /* 0x020be2000c101d1e */
[-C--:B------:R-:W-:Y:S01]  /*3030*/  ISETP.LT.AND P6, PT, R27, R0.reuse, !P0 ;  /* 0x000000001b00720c */ /* 0x080fe200047c1270 */
[----:B------:R-:W-:Y:S02]  /*3040*/  VIADD R27, R29, 0x1e000 ;  /* 0x0001e0001d1b7836 */ /* 0x000fe40000000000 */
[----:B------:R3:W-:Y:S01]  /*3050*/  @P5 STG.E.128 desc[UR30][R20.64], R48 ;  /* 0x0000003014005986 */ /* 0x0007e2000c101d1e */
[----:B------:R-:W-:Y:S01]  /*3060*/  ISETP.LT.AND P5, PT, R25, R0, !P0 ;  /* 0x000000001900720c */ /* 0x000fe200047a1270 */
[----:B-1----:R-:W-:Y:S01]  /*3070*/  VIADD R23, R29, 0x24000 ;  /* 0x000240001d177836 */ /* 0x002fe20000000000 */
[----:B------:R-:W-:Y:S01]  /*3080*/  LOP3.LUT R25, R3, 0x58, RZ, 0xfc, !PT ;  /* 0x0000005803197812 */ /* 0x000fe200078efcff */
[----:B-----5:R-:W-:Y:S01]  /*3090*/  IMAD.WIDE R18, R27, 0x2, R16 ;  /* 0x000000021b127825 */ /* 0x020fe200078e0210 */
[----:B------:R-:W-:-:S03]  /*30a0*/  LOP3.LUT R27, R3, 0x60, RZ, 0xfc, !PT ;  /* 0x00000060031b7812 */ /* 0x000fc600078efcff */
[--C-:B---3--:R-:W-:Y:S01]  /*30b0*/  IMAD.WIDE R20, R23, 0x2, R16.reuse ;  /* 0x0000000217147825 */ /* 0x108fe200078e0210 */
[----:B------:R3:W-:Y:S01]  /*30c0*/  @P4 STG.E.128 desc[UR30][R18.64], R12 ;  /* 0x0000000c12004986 */ /* 0x0007e2000c101d1e */
[-C--:B------:R-:W-:Y:S02]  /*30d0*/  ISETP.LT.AND P4, PT, R25, R0.reuse, !P0 ;  /* 0x000000001900720c */ /* 0x080fe40004781270 */
[----:B------:R-:W-:Y:S01]  /*30e0*/  VIADD R25, R29, 0x30000 ;  /* 0x000300001d197836 */ /* 0x000fe20000000000 */
[----:B------:R5:W-:Y:S01]  /*30f0*/  @P3 STG.E.128 desc[UR30][R20.64], R8 ;  /* 0x0000000814003986 */ /* 0x000be2000c101d1e */
[--C-:B------:R-:W-:Y:S01]  /*3100*/  IMAD.WIDE R22, R31, 0x2, R16.reuse ;  /* 0x000000021f167825 */ /* 0x100fe200078e0210 */
[-C--:B------:R-:W-:Y:S02]  /*3110*/  ISETP.LT.AND P3, PT, R27, R0.reuse, !P0 ;  /* 0x000000001b00720c */ /* 0x080fe40004761270 */
[----:B------:R-:W-:Y:S01]  /*3120*/  LOP3.LUT R27, R3, 0x68, RZ, 0xfc, !PT ;  /* 0x00000068031b7812 */ /* 0x000fe200078efcff */
[----:B------:R-:W-:Y:S01]  /*3130*/  IMAD.WIDE R24, R25, 0x2, R16 ;  /* 0x0000000219187825 */ /* 0x000fe200078e0210 */
[----:B------:R2:W-:Y:S02]  /*3140*/  @P2 STG.E.128 desc[UR30][R22.64], R4 ;  /* 0x0000000416002986 */ /* 0x0005e4000c101d1e */
[----:B------:R-:W-:Y:S01]  /*3150*/  ISETP.LT.AND P2, PT, R27, R0, !P0 ;  /* 0x000000001b00720c */ /* 0x000fe20004741270 */
[----:B------:R-:W-:Y:S01]  /*3160*/  VIADD R31, R29, 0x36000 ;  /* 0x000360001d1f7836 */ /* 0x000fe20000000000 */
[----:B------:R1:W-:Y:S01]  /*3170*/  @P1 STG.E.128 desc[UR30][R24.64], R52 ;  /* 0x0000003418001986 */ /* 0x0003e2000c101d1e */
[----:B---3--:R-:W-:-:S02]  /*3180*/  LOP3.LUT R13, R3, 0x70, RZ, 0xfc, !PT ;  /* 0x00000070030d7812 */ /* 0x008fc400078efcff */
[----:B------:R-:W-:Y:S01]  /*3190*/  LOP3.LUT R15, R3, 0x78, RZ, 0xfc, !PT ;  /* 0x00000078030f7812 */ /* 0x000fe200078efcff */
[----:B------:R-:W-:Y:S01]  /*31a0*/  IMAD.WIDE R2, R31, 0x2, R16 ;  /* 0x000000021f027825 */ /* 0x000fe200078e0210 */
[-C--:B------:R-:W-:Y:S02]  /*31b0*/  ISETP.LT.AND P1, PT, R13, R0.reuse, !P0 ;  /* 0x000000000d00720c */ /* 0x080fe40004721270 */
[----:B------:R-:W-:Y:S01]  /*31c0*/  ISETP.LT.AND P0, PT, R15, R0, !P0 ;  /* 0x000000000f00720c */ /* 0x000fe20004701270 */
[C---:B-----5:R-:W-:Y:S01]  /*31d0*/  VIADD R9, R29.reuse, 0x48000 ;  /* 0x000480001d097836 */ /* 0x060fe20000000000 */
[----:B------:R1:W-:Y:S01]  /*31e0*/  @P6 STG.E.128 desc[UR30][R2.64], R56 ;  /* 0x0000003802006986 */ /* 0x0003e2000c101d1e */
[C---:B------:R-:W-:Y:S02]  /*31f0*/  VIADD R11, R29.reuse, 0x4e000 ;  /* 0x0004e0001d0b7836 */ /* 0x040fe40000000000 */
[C---:B--2---:R-:W-:Y:S02]  /*3200*/  VIADD R5, R29.reuse, 0x3c000 ;  /* 0x0003c0001d057836 */ /* 0x044fe40000000000 */
[----:B------:R-:W-:-:S02]  /*3210*/  VIADD R7, R29, 0x42000 ;  /* 0x000420001d077836 */ /* 0x000fc40000000000 */
[----:B------:R-:W-:Y:S02]  /*3220*/  VIADD R13, R29, 0x54000 ;  /* 0x000540001d0d7836 */ /* 0x000fe40000000000 */
[----:B------:R-:W-:-:S04]  /*3230*/  IMAD.WIDE R4, R5, 0x2, R16 ;  /* 0x0000000205047825 */ /* 0x000fc800078e0210 */
[--C-:B------:R-:W-:Y:S01]  /*3240*/  IMAD.WIDE R6, R7, 0x2, R16.reuse ;  /* 0x0000000207067825 */ /* 0x100fe200078e0210 */
[----:B------:R1:W-:Y:S03]  /*3250*/  @P5 STG.E.128 desc[UR30][R4.64], R32 ;  /* 0x0000002004005986 */ /* 0x0003e6000c101d1e */
[--C-:B------:R-:W-:Y:S01]  /*3260*/  IMAD.WIDE R8, R9, 0x2, R16.reuse ;  /* 0x0000000209087825 */ /* 0x100fe200078e0210 */
[----:B------:R1:W-:Y:S03]  /*3270*/  @P4 STG.E.128 desc[UR30][R6.64], R36 ;  /* 0x0000002406004986 */ /* 0x0003e6000c101d1e */
[--C-:B------:R-:W-:Y:S01]  /*3280*/  IMAD.WIDE R10, R11, 0x2, R16.reuse ;  /* 0x000000020b0a7825 */ /* 0x100fe200078e0210 */
[----:B------:R1:W-:Y:S03]  /*3290*/  @P3 STG.E.128 desc[UR30][R8.64], R60 ;  /* 0x0000003c08003986 */ /* 0x0003e6000c101d1e */
[----:B------:R-:W-:Y:S01]  /*32a0*/  IMAD.WIDE R12, R13, 0x2, R16 ;  /* 0x000000020d0c7825 */ /* 0x000fe200078e0210 */
[----:B----4-:R1:W-:Y:S04]  /*32b0*/  @P2 STG.E.128 desc[UR30][R10.64], R64 ;  /* 0x000000400a002986 */ /* 0x0103e8000c101d1e */
[----:B------:R1:W-:Y:S01]  /*32c0*/  @P1 STG.E.128 desc[UR30][R12.64], R40 ;  /* 0x000000280c001986 */ /* 0x0003e2000c101d1e */
[----:B------:R-:W-:Y:S05]  /*32d0*/  @!P0 EXIT ;  /* 0x000000000000894d */ /* 0x000fea0003800000 */
[----:B-1----:R-:W1:Y:S01]  /*32e0*/  LDS.128 R24, [R26+0x3b80] ;  /* 0x003b80001a187984 */ /* 0x002e620000000c00 */
[----:B------:R-:W-:-:S04]  /*32f0*/  VIADD R29, R29, 0x5a000 ;  /* 0x0005a0001d1d7836 */ /* 0x000fc80000000000 */
[----:B------:R-:W-:-:S05]  /*3300*/  IMAD.WIDE R16, R29, 0x2, R16 ;  /* 0x000000021d107825 */ /* 0x000fca00078e0210 */
[----:B-1----:R-:W-:Y:S01]  /*3310*/  STG.E.128 desc[UR30][R16.64], R24 ;  /* 0x0000001810007986 */ /* 0x002fe2000c101d1e */
[----:B------:R-:W-:Y:S05]  /*3320*/  EXIT ;  /* 0x000000000000794d */ /* 0x000fea0003800000 */
.L_x_1:
[----:B------:R-:W-:-:S00]  /*3330*/  BRA `(.L_x_1) ;  /* 0xfffffffc00fc7947 */ /* 0x000fc0000383ffff */
[----:B------:R-:W-:-:S00]  /*3340*/  NOP ;  /* 0x0000000000007918 */ /* 0x000fc00000000000 */
        /* <DEDUP_REMOVED lines=11> */
.L_x_2:


//--------------------- .nv.shared.triton_mm      --------------------------
	.section	.nv.shared.triton_mm,"aw",@nobits
	.sectionflags	@""
	.align	16
	.zero		1024


//--------------------- .nv.constant0.triton_mm   --------------------------
	.section	.nv.constant0.triton_mm,"a",@progbits
	.sectionflags	@""
	.align	4
.nv.constant0.triton_mm:
	.zero		560
